	.target	sm_90a

	.elftype	@"ET_EXEC"


//--------------------- .note.nv.tkinfo           --------------------------
	.section	.note.nv.tkinfo,"",@"SHT_NOTE"
	.sectionflags	@"SHF_NOTE_NV_TKINFO"
	.tkinfo
        /*0018*/ 	.word	0x00000002
        /*0030*/ 	.string	""
        /*0030*/ 	.string	"ptxas"
        /*0030*/ 	.string	"Cuda compilation tools, release 13.0, V13.0.88"
        /*0030*/ 	.string	"Build cuda_13.0.r13.0/compiler.36424714_0"
        /*0030*/ 	.string	"-arch sm_90a -m 64 "



//--------------------- .note.nv.cuinfo           --------------------------
	.section	.note.nv.cuinfo,"",@"SHT_NOTE"
	.sectionflags	@"SHF_NOTE_NV_CUINFO"
        /*0018*/ 	.short	0x0002
        /*001a*/ 	.short	0x005a
        /*001c*/ 	.short	0x0082
	.zero		2


//--------------------- .nv.info                  --------------------------
	.section	.nv.info,"",@"SHT_CUDA_INFO"
	.align	4


	//----- nvinfo : EIATTR_REGCOUNT
	.align		4
        /*0000*/ 	.byte	0x04, 0x2f
        /*0002*/ 	.short	(.L_15 - .L_14)
	.align		4
.L_14:
        /*0004*/ 	.word	index@(_ZN7cutlass13device_kernelINS_4gemm6kernel13GemmUniversalIN4cute5tupleIJiiiiEEENS1_10collective13CollectiveMmaINS1_34MainloopSm90TmaGmmaWarpSpecializedILi5ENS5_IJNS4_1CILi1EEESB_SB_EEENS1_32KernelTmaWarpSpecializedPingpongEEENS5_IJNSA_ILi64EEENSA_ILi256EEENSA_ILi128EEEEEENS_6half_tENS5_IJlSB_lEEESJ_SK_NS4_8TiledMMAINS4_8MMA_AtomIJNS4_4SM904GMMA26MMA_64x256x16_F32F16F16_SSILNSO_5MajorE0ELSQ_0ELNSO_7ScaleInE1ELSR_1EEEEEENS4_6LayoutISC_NS5_IJNSA_ILi0EEESV_SV_EEEEENS5_IJNS4_10UnderscoreESY_SY_EEEEENS4_13SM90_TMA_LOADENS4_14ComposedLayoutINS4_7SwizzleILi3ELi4ELi3EEENS4_18smem_ptr_flag_bitsILi16EEENSU_INS5_IJNSA_ILi8EEESF_EEENS5_IJSF_SB_EEEEEEEvNS4_8identityES11_S1B_vS1C_EENS_8epilogue10collective6detail29Sm90TmaWarpSpecializedAdapterINS1F_15DefaultEpilogueISJ_SK_SK_NS1E_6thread17LinearCombinationISJ_Li1EffLNS1J_9ScaleType4KindE0ELNS_15FloatRoundStyleE2ESJ_EENS1_15EpilogueDefaultEEEEEvvEEEEvNT_6ParamsE)
        /*0008*/ 	.word	0x000000a8


	//----- nvinfo : EIATTR_FRAME_SIZE
	.align		4
.L_15:
        /*000c*/ 	.byte	0x04, 0x11
        /*000e*/ 	.short	(.L_17 - .L_16)
	.align		4
.L_16:
        /*0010*/ 	.word	index@(_ZN7cutlass13device_kernelINS_4gemm6kernel13GemmUniversalIN4cute5tupleIJiiiiEEENS1_10collective13CollectiveMmaINS1_34MainloopSm90TmaGmmaWarpSpecializedILi5ENS5_IJNS4_1CILi1EEESB_SB_EEENS1_32KernelTmaWarpSpecializedPingpongEEENS5_IJNSA_ILi64EEENSA_ILi256EEENSA_ILi128EEEEEENS_6half_tENS5_IJlSB_lEEESJ_SK_NS4_8TiledMMAINS4_8MMA_AtomIJNS4_4SM904GMMA26MMA_64x256x16_F32F16F16_SSILNSO_5MajorE0ELSQ_0ELNSO_7ScaleInE1ELSR_1EEEEEENS4_6LayoutISC_NS5_IJNSA_ILi0EEESV_SV_EEEEENS5_IJNS4_10UnderscoreESY_SY_EEEEENS4_13SM90_TMA_LOADENS4_14ComposedLayoutINS4_7SwizzleILi3ELi4ELi3EEENS4_18smem_ptr_flag_bitsILi16EEENSU_INS5_IJNSA_ILi8EEESF_EEENS5_IJSF_SB_EEEEEEEvNS4_8identityES11_S1B_vS1C_EENS_8epilogue10collective6detail29Sm90TmaWarpSpecializedAdapterINS1F_15DefaultEpilogueISJ_SK_SK_NS1E_6thread17LinearCombinationISJ_Li1EffLNS1J_9ScaleType4KindE0ELNS_15FloatRoundStyleE2ESJ_EENS1_15EpilogueDefaultEEEEEvvEEEEvNT_6ParamsE)
        /*0014*/ 	.word	0x00000008


	//----- nvinfo : EIATTR_MIN_STACK_SIZE
	.align		4
.L_17:
        /*0018*/ 	.byte	0x04, 0x12
        /*001a*/ 	.short	(.L_19 - .L_18)
	.align		4
.L_18:
        /*001c*/ 	.word	index@(_ZN7cutlass13device_kernelINS_4gemm6kernel13GemmUniversalIN4cute5tupleIJiiiiEEENS1_10collective13CollectiveMmaINS1_34MainloopSm90TmaGmmaWarpSpecializedILi5ENS5_IJNS4_1CILi1EEESB_SB_EEENS1_32KernelTmaWarpSpecializedPingpongEEENS5_IJNSA_ILi64EEENSA_ILi256EEENSA_ILi128EEEEEENS_6half_tENS5_IJlSB_lEEESJ_SK_NS4_8TiledMMAINS4_8MMA_AtomIJNS4_4SM904GMMA26MMA_64x256x16_F32F16F16_SSILNSO_5MajorE0ELSQ_0ELNSO_7ScaleInE1ELSR_1EEEEEENS4_6LayoutISC_NS5_IJNSA_ILi0EEESV_SV_EEEEENS5_IJNS4_10UnderscoreESY_SY_EEEEENS4_13SM90_TMA_LOADENS4_14ComposedLayoutINS4_7SwizzleILi3ELi4ELi3EEENS4_18smem_ptr_flag_bitsILi16EEENSU_INS5_IJNSA_ILi8EEESF_EEENS5_IJSF_SB_EEEEEEEvNS4_8identityES11_S1B_vS1C_EENS_8epilogue10collective6detail29Sm90TmaWarpSpecializedAdapterINS1F_15DefaultEpilogueISJ_SK_SK_NS1E_6thread17LinearCombinationISJ_Li1EffLNS1J_9ScaleType4KindE0ELNS_15FloatRoundStyleE2ESJ_EENS1_15EpilogueDefaultEEEEEvvEEEEvNT_6ParamsE)
        /*0020*/ 	.word	0x00000008
.L_19:


//--------------------- .nv.compat                --------------------------
	.section	.nv.compat,"",@"SHT_CUDA_COMPAT_INFO"
	.align	4
        /*0000*/ 	.byte	0x02, 0x09, 0x01, 0x00, 0x02, 0x02, 0x04, 0x00, 0x02, 0x05, 0x05, 0x00, 0x03, 0x07, 0x01, 0x01
        /*0010*/ 	.byte	0x02, 0x03, 0x01, 0x00, 0x02, 0x06, 0x01, 0x00, 0x04, 0x0b, 0x08, 0x00, 0x00, 0x00, 0x00, 0x00
        /*0020*/ 	.byte	0x00, 0x00, 0x00, 0x00


//--------------------- .nv.info._ZN7cutlass13device_kernelINS_4gemm6kernel13GemmUniversalIN4cute5tupleIJiiiiEEENS1_10collective13CollectiveMmaINS1_34MainloopSm90TmaGmmaWarpSpecializedILi5ENS5_IJNS4_1CILi1EEESB_SB_EEENS1_32KernelTmaWarpSpecializedPingpongEEENS5_IJNSA_ILi64EEENSA_ILi256EEENSA_ILi128EEEEEENS_6half_tENS5_IJlSB_lEEESJ_SK_NS4_8TiledMMAINS4_8MMA_AtomIJNS4_4SM904GMMA26MMA_64x256x16_F32F16F16_SSILNSO_5MajorE0ELSQ_0ELNSO_7ScaleInE1ELSR_1EEEEEENS4_6LayoutISC_NS5_IJNSA_ILi0EEESV_SV_EEEEENS5_IJNS4_10UnderscoreESY_SY_EEEEENS4_13SM90_TMA_LOADENS4_14ComposedLayoutINS4_7SwizzleILi3ELi4ELi3EEENS4_18smem_ptr_flag_bitsILi16EEENSU_INS5_IJNSA_ILi8EEESF_EEENS5_IJSF_SB_EEEEEEEvNS4_8identityES11_S1B_vS1C_EENS_8epilogue10collective6detail29Sm90TmaWarpSpecializedAdapterINS1F_15DefaultEpilogueISJ_SK_SK_NS1E_6thread17LinearCombinationISJ_Li1EffLNS1J_9ScaleType4KindE0ELNS_15FloatRoundStyleE2ESJ_EENS1_15EpilogueDefaultEEEEEvvEEEEvNT_6ParamsE --------------------------
	.section	.nv.info._ZN7cutlass13device_kernelINS_4gemm6kernel13GemmUniversalIN4cute5tupleIJiiiiEEENS1_10collective13CollectiveMmaINS1_34MainloopSm90TmaGmmaWarpSpecializedILi5ENS5_IJNS4_1CILi1EEESB_SB_EEENS1_32KernelTmaWarpSpecializedPingpongEEENS5_IJNSA_ILi64EEENSA_ILi256EEENSA_ILi128EEEEEENS_6half_tENS5_IJlSB_lEEESJ_SK_NS4_8TiledMMAINS4_8MMA_AtomIJNS4_4SM904GMMA26MMA_64x256x16_F32F16F16_SSILNSO_5MajorE0ELSQ_0ELNSO_7ScaleInE1ELSR_1EEEEEENS4_6LayoutISC_NS5_IJNSA_ILi0EEESV_SV_EEEEENS5_IJNS4_10UnderscoreESY_SY_EEEEENS4_13SM90_TMA_LOADENS4_14ComposedLayoutINS4_7SwizzleILi3ELi4ELi3EEENS4_18smem_ptr_flag_bitsILi16EEENSU_INS5_IJNSA_ILi8EEESF_EEENS5_IJSF_SB_EEEEEEEvNS4_8identityES11_S1B_vS1C_EENS_8epilogue10collective6detail29Sm90TmaWarpSpecializedAdapterINS1F_15DefaultEpilogueISJ_SK_SK_NS1E_6thread17LinearCombinationISJ_Li1EffLNS1J_9ScaleType4KindE0ELNS_15FloatRoundStyleE2ESJ_EENS1_15EpilogueDefaultEEEEEvvEEEEvNT_6ParamsE,"",@"SHT_CUDA_INFO"
	.sectionflags	@""
	.align	4


	//----- nvinfo : EIATTR_CUDA_API_VERSION
	.align		4
        /*0000*/ 	.byte	0x04, 0x37
        /*0002*/ 	.short	(.L_21 - .L_20)
.L_20:
        /*0004*/ 	.word	0x00000082


	//----- nvinfo : EIATTR_KPARAM_INFO
	.align		4
.L_21:
        /*0008*/ 	.byte	0x04, 0x17
        /*000a*/ 	.short	(.L_23 - .L_22)
.L_22:
        /*000c*/ 	.word	0x00000000
        /*0010*/ 	.short	0x0000
        /*0012*/ 	.short	0x0070
        /*0014*/ 	.byte	0x00, 0xf0, 0x01, 0x10


	//----- nvinfo : EIATTR_SPARSE_MMA_MASK
	.align		4
.L_23:
        /*0018*/ 	.byte	0x03, 0x50
        /*001a*/ 	.short	0x0000


	//----- nvinfo : EIATTR_MAXREG_COUNT
	.align		4
        /*001c*/ 	.byte	0x03, 0x1b
        /*001e*/ 	.short	0x00a8


	//----- nvinfo : EIATTR_NUM_BARRIERS
	.align		4
        /*0020*/ 	.byte	0x02, 0x4c
        /*0022*/ 	.byte	0x01
	.zero		1


	//----- nvinfo : EIATTR_EXTERNS
	.align		4
        /*0024*/ 	.byte	0x04, 0x0f
        /*0026*/ 	.short	(.L_25 - .L_24)


	//   ....[0]....
	.align		4
.L_24:
        /*0028*/ 	.word	index@(__assertfail)


	//----- nvinfo : EIATTR_ANNOTATIONS
	.align		4
.L_25:
        /*002c*/ 	.byte	0x04, 0x55
        /*002e*/ 	.short	(.L_27 - .L_26)


	//   ....[0]....
.L_26:
        /*0030*/ 	.word	0x00000001
        /*0034*/ 	.byte	0xf0, 0x0a, 0x00, 0x00, 0x01, 0x00, 0x00, 0x00, 0xe0, 0xa0, 0x00, 0x00, 0x01, 0x00, 0x00, 0x00
        /*0044*/ 	.byte	0xb0, 0xad, 0x00, 0x00


	//----- nvinfo : EIATTR_MERCURY_ISA_VERSION
	.align		4
.L_27:
        /*0048*/ 	.byte	0x03, 0x5f
        /*004a*/ 	.short	0x0101


	//----- nvinfo : EIATTR_INT_WARP_WIDE_INSTR_OFFSETS
	.align		4
        /*004c*/ 	.byte	0x04, 0x31
        /*004e*/ 	.short	(.L_29 - .L_28)


	//   ....[0]....
.L_28:
        /*0050*/ 	.word	0x00000400


	//   ....[1]....
        /*0054*/ 	.word	0x00000420


	//   ....[2]....
        /*0058*/ 	.word	0x000004a0


	//   ....[3]....
        /*005c*/ 	.word	0x000004b0


	//   ....[4]....
        /*0060*/ 	.word	0x000004c0


	//   ....[5]....
        /*0064*/ 	.word	0x000004e0


	//   ....[6]....
        /*0068*/ 	.word	0x00000570


	//   ....[7]....
        /*006c*/ 	.word	0x00000590


	//----- nvinfo : EIATTR_COOP_GROUP_MASK_REGIDS
	.align		4
.L_29:
        /*0070*/ 	.byte	0x04, 0x29
        /*0072*/ 	.short	(.L_31 - .L_30)


	//   ....[0]....
.L_30:
        /*0074*/ 	.word	0xffffffff


	//   ....[1]....
        /*0078*/ 	.word	0xffffffff


	//   ....[2]....
        /*007c*/ 	.word	0xffffffff


	//   ....[3]....
        /*0080*/ 	.word	0xffffffff


	//   ....[4]....
        /*0084*/ 	.word	0xffffffff


	//   ....[5]....
        /*0088*/ 	.word	0xffffffff


	//----- nvinfo : EIATTR_COOP_GROUP_INSTR_OFFSETS
	.align		4
.L_31:
        /*008c*/ 	.byte	0x04, 0x28
        /*008e*/ 	.short	(.L_33 - .L_32)


	//   ....[0]....
.L_32:
        /*0090*/ 	.word	0x00000070


	//   ....[1]....
        /*0094*/ 	.word	0x00000080


	//   ....[2]....
        /*0098*/ 	.word	0x00000140


	//   ....[3]....
        /*009c*/ 	.word	0x000002f0


	//   ....[4]....
        /*00a0*/ 	.word	0x00000330


	//   ....[5]....
        /*00a4*/ 	.word	0x00000380


	//----- nvinfo : EIATTR_REG_RECONFIG
	.align		4
.L_33:
        /*00a8*/ 	.byte	0x01, 0x54
	.zero		2


	//----- nvinfo : EIATTR_SYSCALL_OFFSETS
	.align		4
        /*00ac*/ 	.byte	0x04, 0x46
        /*00ae*/ 	.short	(.L_35 - .L_34)


	//   ....[0]....
.L_34:
        /*00b0*/ 	.word	0x000015a0


	//----- nvinfo : EIATTR_MBARRIER_INSTR_OFFSETS
	.align		4
.L_35:
        /*00b4*/ 	.byte	0x04, 0x39
        /*00b6*/ 	.short	(.L_37 - .L_36)


	//   ....[0]....
.L_36:
        /*00b8*/ 	.word	0x00000240
        /*00bc*/ 	.word	0x000000ff
        /*00c0*/ 	.word	0x00000000
        /*00c4*/ 	.short	0x0100
        /*00c6*/ 	.byte	0x08
	.zero		1


	//   ....[1]....
        /*00c8*/ 	.word	0x00000250
        /*00cc*/ 	.word	0x000000ff
        /*00d0*/ 	.word	0x00000028
        /*00d4*/ 	.short	0x0100
        /*00d6*/ 	.byte	0x08
	.zero		1


	//   ....[2]....
        /*00d8*/ 	.word	0x00000260
        /*00dc*/ 	.word	0x000000ff
        /*00e0*/ 	.word	0x00000008
        /*00e4*/ 	.short	0x0100
        /*00e6*/ 	.byte	0x08
	.zero		1


	//   ....[3]....
        /*00e8*/ 	.word	0x00000270
        /*00ec*/ 	.word	0x000000ff
        /*00f0*/ 	.word	0x00000030
        /*00f4*/ 	.short	0x0100
        /*00f6*/ 	.byte	0x08
	.zero		1


	//   ....[4]....
        /*00f8*/ 	.word	0x00000280
        /*00fc*/ 	.word	0x000000ff
        /*0100*/ 	.word	0x00000010
        /*0104*/ 	.short	0x0100
        /*0106*/ 	.byte	0x08
	.zero		1


	//   ....[5]....
        /*0108*/ 	.word	0x00000290
        /*010c*/ 	.word	0x000000ff
        /*0110*/ 	.word	0x00000038
        /*0114*/ 	.short	0x0100
        /*0116*/ 	.byte	0x08
	.zero		1


	//   ....[6]....
        /*0118*/ 	.word	0x000002a0
        /*011c*/ 	.word	0x000000ff
        /*0120*/ 	.word	0x00000018
        /*0124*/ 	.short	0x0100
        /*0126*/ 	.byte	0x08
	.zero		1


	//   ....[7]....
        /*0128*/ 	.word	0x000002b0
        /*012c*/ 	.word	0x000000ff
        /*0130*/ 	.word	0x00000040
        /*0134*/ 	.short	0x0100
        /*0136*/ 	.byte	0x08
	.zero		1


	//   ....[8]....
        /*0138*/ 	.word	0x000002c0
        /*013c*/ 	.word	0x000000ff
        /*0140*/ 	.word	0x00000020
        /*0144*/ 	.short	0x0100
        /*0146*/ 	.byte	0x08
	.zero		1


	//   ....[9]....
        /*0148*/ 	.word	0x000002d0
        /*014c*/ 	.word	0x000000ff
        /*0150*/ 	.word	0x00000048
        /*0154*/ 	.short	0x0100
        /*0156*/ 	.byte	0x08
	.zero		1


	//   ....[10]....
        /*0158*/ 	.word	0x000005d0
        /*015c*/ 	.word	0x000000ff
        /*0160*/ 	.word	0x00000080
        /*0164*/ 	.short	0x0100
        /*0166*/ 	.byte	0x08
	.zero		1


	//   ....[11]....
        /*0168*/ 	.word	0x00000640
        /*016c*/ 	.word	0x000000ff
        /*0170*/ 	.word	0x00000088
        /*0174*/ 	.short	0x0100
        /*0176*/ 	.byte	0x08
	.zero		1


	//   ....[12]....
        /*0178*/ 	.word	0x00000660
        /*017c*/ 	.word	0x000000ff
        /*0180*/ 	.word	0x00000060
        /*0184*/ 	.short	0x0100
        /*0186*/ 	.byte	0x09
	.zero		1


	//   ....[13]....
        /*0188*/ 	.word	0x00000670
        /*018c*/ 	.word	0x000000ff
        /*0190*/ 	.word	0x00000068
        /*0194*/ 	.short	0x0100
        /*0196*/ 	.byte	0x09
	.zero		1


	//   ....[14]....
        /*0198*/ 	.word	0x00000680
        /*019c*/ 	.word	0x000000ff
        /*01a0*/ 	.word	0x00000070
        /*01a4*/ 	.short	0x0100
        /*01a6*/ 	.byte	0x09
	.zero		1


	//   ....[15]....
        /*01a8*/ 	.word	0x00000690
        /*01ac*/ 	.word	0x000000ff
        /*01b0*/ 	.word	0x00000078
        /*01b4*/ 	.short	0x0100
        /*01b6*/ 	.byte	0x09
	.zero		1


	//   ....[16]....
        /*01b8*/ 	.word	0x00001480
        /*01bc*/ 	.word	0x0000009d
        /*01c0*/ 	.word	0x00000000
        /*01c4*/ 	.short	0x010a
        /*01c6*/ 	.byte	0x2a
	.zero		1


	//   ....[17]....
        /*01c8*/ 	.word	0x00001620
        /*01cc*/ 	.word	0x00000003
        /*01d0*/ 	.word	0x00000000
        /*01d4*/ 	.short	0x010a
        /*01d6*/ 	.byte	0x3f
	.zero		1


	//   ....[18]....
        /*01d8*/ 	.word	0x00001680
        /*01dc*/ 	.word	0x00000003
        /*01e0*/ 	.word	0x00000000
        /*01e4*/ 	.short	0x010a
        /*01e6*/ 	.byte	0x3f
	.zero		1


	//   ....[19]....
        /*01e8*/ 	.word	0x00001c10
        /*01ec*/ 	.word	0x000000ff
        /*01f0*/ 	.word	0x00000000
        /*01f4*/ 	.short	0x010a
        /*01f6*/ 	.byte	0x08
	.zero		1


	//   ....[20]....
        /*01f8*/ 	.word	0x00001c50
        /*01fc*/ 	.word	0x000000ff
        /*0200*/ 	.word	0x00000000
        /*0204*/ 	.short	0x010a
        /*0206*/ 	.byte	0x08
	.zero		1


	//   ....[21]....
        /*0208*/ 	.word	0x000020e0
        /*020c*/ 	.word	0x000000ff
        /*0210*/ 	.word	0x00000000
        /*0214*/ 	.short	0x0101
        /*0216*/ 	.byte	0x08
	.zero		1


	//   ....[22]....
        /*0218*/ 	.word	0x000021d0
        /*021c*/ 	.word	0x0000009e
        /*0220*/ 	.word	0x00000000
        /*0224*/ 	.short	0x0101
        /*0226*/ 	.byte	0x2d
	.zero		1


	//   ....[23]....
        /*0228*/ 	.word	0x000022a0
        /*022c*/ 	.word	0x000000ff
        /*0230*/ 	.word	0x00000000
        /*0234*/ 	.short	0x0101
        /*0236*/ 	.byte	0x06
	.zero		1


	//   ....[24]....
        /*0238*/ 	.word	0x00002350
        /*023c*/ 	.word	0x0000009d
        /*0240*/ 	.word	0x00000010
        /*0244*/ 	.short	0x010a
        /*0246*/ 	.byte	0x2a
	.zero		1


	//   ....[25]....
        /*0248*/ 	.word	0x0000a100
        /*024c*/ 	.word	0x000000a0
        /*0250*/ 	.word	0x00000000
        /*0254*/ 	.short	0x0101
        /*0256*/ 	.byte	0x2d
	.zero		1


	//   ....[26]....
        /*0258*/ 	.word	0x0000aa60
        /*025c*/ 	.word	0x0000000a
        /*0260*/ 	.word	0x00000028
        /*0264*/ 	.short	0x010a
        /*0266*/ 	.byte	0x3f
	.zero		1


	//   ....[27]....
        /*0268*/ 	.word	0x0000aec0
        /*026c*/ 	.word	0x00000005
        /*0270*/ 	.word	0x00000088
        /*0274*/ 	.short	0x0101
        /*0276*/ 	.byte	0x3f
	.zero		1


	//   ....[28]....
        /*0278*/ 	.word	0x0000b640
        /*027c*/ 	.word	0x00000009
        /*0280*/ 	.word	0x00000000
        /*0284*/ 	.short	0x010a
        /*0286*/ 	.byte	0x3f
	.zero		1


	//   ....[29]....
        /*0288*/ 	.word	0x0000b6c0
        /*028c*/ 	.word	0x00000008
        /*0290*/ 	.word	0x00000000
        /*0294*/ 	.short	0x010a
        /*0296*/ 	.byte	0x3f
	.zero		1


	//   ....[30]....
        /*0298*/ 	.word	0x0000b750
        /*029c*/ 	.word	0x00000009
        /*02a0*/ 	.word	0x00000000
        /*02a4*/ 	.short	0x010a
        /*02a6*/ 	.byte	0x3f
	.zero		1


	//   ....[31]....
        /*02a8*/ 	.word	0x0000b7e0
        /*02ac*/ 	.word	0x00000006
        /*02b0*/ 	.word	0x00000000
        /*02b4*/ 	.short	0x010a
        /*02b6*/ 	.byte	0x3f
	.zero		1


	//   ....[32]....
        /*02b8*/ 	.word	0x0000b870
        /*02bc*/ 	.word	0x00000003
        /*02c0*/ 	.word	0x00000000
        /*02c4*/ 	.short	0x010a
        /*02c6*/ 	.byte	0x3f
	.zero		1


	//   ....[33]....
        /*02c8*/ 	.word	0x0000b8d0
        /*02cc*/ 	.word	0x0000009f
        /*02d0*/ 	.word	0x00000000
        /*02d4*/ 	.short	0x010a
        /*02d6*/ 	.byte	0x3f
	.zero		1


	//   ....[34]....
        /*02d8*/ 	.word	0x0000b920
        /*02dc*/ 	.word	0x00000003
        /*02e0*/ 	.word	0x00000000
        /*02e4*/ 	.short	0x010a
        /*02e6*/ 	.byte	0x3f
	.zero		1


	//   ....[35]....
        /*02e8*/ 	.word	0x0000b980
        /*02ec*/ 	.word	0x00000004
        /*02f0*/ 	.word	0x00000000
        /*02f4*/ 	.short	0x010a
        /*02f6*/ 	.byte	0x3f
	.zero		1


	//   ....[36]....
        /*02f8*/ 	.word	0x0000b9d0
        /*02fc*/ 	.word	0x0000009f
        /*0300*/ 	.word	0x00000010
        /*0304*/ 	.short	0x010a
        /*0306*/ 	.byte	0x3f
	.zero		1


	//   ....[37]....
        /*0308*/ 	.word	0x0000baa0
        /*030c*/ 	.word	0x0000000a
        /*0310*/ 	.word	0x00000028
        /*0314*/ 	.short	0x010a
        /*0316*/ 	.byte	0x3f
	.zero		1


	//   ....[38]....
        /*0318*/ 	.word	0x0000bb70
        /*031c*/ 	.word	0x00000009
        /*0320*/ 	.word	0x00000000
        /*0324*/ 	.short	0x010a
        /*0326*/ 	.byte	0x3f
	.zero		1


	//   ....[39]....
        /*0328*/ 	.word	0x0000bbc0
        /*032c*/ 	.word	0x00000008
        /*0330*/ 	.word	0x00000000
        /*0334*/ 	.short	0x010a
        /*0336*/ 	.byte	0x3f
	.zero		1


	//   ....[40]....
        /*0338*/ 	.word	0x0000bc10
        /*033c*/ 	.word	0x00000009
        /*0340*/ 	.word	0x00000000
        /*0344*/ 	.short	0x010a
        /*0346*/ 	.byte	0x3f
	.zero		1


	//   ....[41]....
        /*0348*/ 	.word	0x0000bc60
        /*034c*/ 	.word	0x00000006
        /*0350*/ 	.word	0x00000000
        /*0354*/ 	.short	0x010a
        /*0356*/ 	.byte	0x3f
	.zero		1


	//----- nvinfo : EIATTR_NUM_MBARRIERS
	.align		4
.L_37:
        /*0358*/ 	.byte	0x03, 0x38
        /*035a*/ 	.short	0x0010


	//----- nvinfo : EIATTR_EXIT_INSTR_OFFSETS
	.align		4
        /*035c*/ 	.byte	0x04, 0x1c
        /*035e*/ 	.short	(.L_39 - .L_38)


	//   ....[0]....
.L_38:
        /*0360*/ 	.word	0x000011a0


	//   ....[1]....
        /*0364*/ 	.word	0x00001200


	//   ....[2]....
        /*0368*/ 	.word	0x0000a790


	//   ....[3]....
        /*036c*/ 	.word	0x0000a7c0


	//   ....[4]....
        /*0370*/ 	.word	0x0000b8c0


	//----- nvinfo : EIATTR_MAX_THREADS
	.align		4
.L_39:
        /*0374*/ 	.byte	0x04, 0x05
        /*0376*/ 	.short	(.L_41 - .L_40)
.L_40:
        /*0378*/ 	.word	0x00000180
        /*037c*/ 	.word	0x00000001
        /*0380*/ 	.word	0x00000001


	//----- nvinfo : EIATTR_CRS_STACK_SIZE
	.align		4
.L_41:
        /*0384*/ 	.byte	0x04, 0x1e
        /*0386*/ 	.short	(.L_43 - .L_42)
.L_42:
        /*0388*/ 	.word	0x00000000


	//----- nvinfo : EIATTR_CBANK_PARAM_SIZE
	.align		4
.L_43:
        /*038c*/ 	.byte	0x03, 0x19
        /*038e*/ 	.short	0x0470


	//----- nvinfo : EIATTR_PARAM_CBANK
	.align		4
        /*0390*/ 	.byte	0x04, 0x0a
        /*0392*/ 	.short	(.L_45 - .L_44)
	.align		4
.L_44:
        /*0394*/ 	.word	index@(.nv.constant0._ZN7cutlass13device_kernelINS_4gemm6kernel13GemmUniversalIN4cute5tupleIJiiiiEEENS1_10collective13CollectiveMmaINS1_34MainloopSm90TmaGmmaWarpSpecializedILi5ENS5_IJNS4_1CILi1EEESB_SB_EEENS1_32KernelTmaWarpSpecializedPingpongEEENS5_IJNSA_ILi64EEENSA_ILi256EEENSA_ILi128EEEEEENS_6half_tENS5_IJlSB_lEEESJ_SK_NS4_8TiledMMAINS4_8MMA_AtomIJNS4_4SM904GMMA26MMA_64x256x16_F32F16F16_SSILNSO_5MajorE0ELSQ_0ELNSO_7ScaleInE1ELSR_1EEEEEENS4_6LayoutISC_NS5_IJNSA_ILi0EEESV_SV_EEEEENS5_IJNS4_10UnderscoreESY_SY_EEEEENS4_13SM90_TMA_LOADENS4_14ComposedLayoutINS4_7SwizzleILi3ELi4ELi3EEENS4_18smem_ptr_flag_bitsILi16EEENSU_INS5_IJNSA_ILi8EEESF_EEENS5_IJSF_SB_EEEEEEEvNS4_8identityES11_S1B_vS1C_EENS_8epilogue10collective6detail29Sm90TmaWarpSpecializedAdapterINS1F_15DefaultEpilogueISJ_SK_SK_NS1E_6thread17LinearCombinationISJ_Li1EffLNS1J_9ScaleType4KindE0ELNS_15FloatRoundStyleE2ESJ_EENS1_15EpilogueDefaultEEEEEvvEEEEvNT_6ParamsE)
        /*0398*/ 	.short	0x0210
        /*039a*/ 	.short	0x0470


	//----- nvinfo : EIATTR_SW_WAR
	.align		4
.L_45:
        /*039c*/ 	.byte	0x04, 0x36
        /*039e*/ 	.short	(.L_47 - .L_46)
.L_46:
        /*03a0*/ 	.word	0x00000008
.L_47:


//--------------------- .nv.callgraph             --------------------------
	.section	.nv.callgraph,"",@"SHT_CUDA_CALLGRAPH"
	.align	4
	.sectionentsize	8
	.align		4
        /*0000*/ 	.word	0x00000000
	.align		4
        /*0004*/ 	.word	0xffffffff
	.align		4
        /*0008*/ 	.word	index@(_ZN7cutlass13device_kernelINS_4gemm6kernel13GemmUniversalIN4cute5tupleIJiiiiEEENS1_10collective13CollectiveMmaINS1_34MainloopSm90TmaGmmaWarpSpecializedILi5ENS5_IJNS4_1CILi1EEESB_SB_EEENS1_32KernelTmaWarpSpecializedPingpongEEENS5_IJNSA_ILi64EEENSA_ILi256EEENSA_ILi128EEEEEENS_6half_tENS5_IJlSB_lEEESJ_SK_NS4_8TiledMMAINS4_8MMA_AtomIJNS4_4SM904GMMA26MMA_64x256x16_F32F16F16_SSILNSO_5MajorE0ELSQ_0ELNSO_7ScaleInE1ELSR_1EEEEEENS4_6LayoutISC_NS5_IJNSA_ILi0EEESV_SV_EEEEENS5_IJNS4_10UnderscoreESY_SY_EEEEENS4_13SM90_TMA_LOADENS4_14ComposedLayoutINS4_7SwizzleILi3ELi4ELi3EEENS4_18smem_ptr_flag_bitsILi16EEENSU_INS5_IJNSA_ILi8EEESF_EEENS5_IJSF_SB_EEEEEEEvNS4_8identityES11_S1B_vS1C_EENS_8epilogue10collective6detail29Sm90TmaWarpSpecializedAdapterINS1F_15DefaultEpilogueISJ_SK_SK_NS1E_6thread17LinearCombinationISJ_Li1EffLNS1J_9ScaleType4KindE0ELNS_15FloatRoundStyleE2ESJ_EENS1_15EpilogueDefaultEEEEEvvEEEEvNT_6ParamsE)
	.align		4
        /*000c*/ 	.word	index@(__assertfail)
	.align		4
        /*0010*/ 	.word	0x00000000
	.align		4
        /*0014*/ 	.word	0xfffffffe
	.align		4
        /*0018*/ 	.word	0x00000000
	.align		4
        /*001c*/ 	.word	0xfffffffd
	.align		4
        /*0020*/ 	.word	0x00000000
	.align		4
        /*0024*/ 	.word	0xfffffffc


//--------------------- .nv.constant4             --------------------------
	.section	.nv.constant4,"a",@progbits
	.align	8
	.align		8
.nv.constant4:
        /*0000*/ 	.dword	__assertfail
	.align		8
        /*0008*/ 	.dword	__unnamed_1
	.align		8
        /*0010*/ 	.dword	_ZN40_INTERNAL_9f73c4e4_4_k_cu_46b85dba_278944cuda3std3__45__cpo5beginE
	.align		8
        /*0018*/ 	.dword	_ZN40_INTERNAL_9f73c4e4_4_k_cu_46b85dba_278944cuda3std3__45__cpo3endE
	.align		8
        /*0020*/ 	.dword	_ZN40_INTERNAL_9f73c4e4_4_k_cu_46b85dba_278944cuda3std3__45__cpo6cbeginE
	.align		8
        /*0028*/ 	.dword	_ZN40_INTERNAL_9f73c4e4_4_k_cu_46b85dba_278944cuda3std3__45__cpo4cendE
	.align		8
        /*0030*/ 	.dword	_ZN40_INTERNAL_9f73c4e4_4_k_cu_46b85dba_278944cuda3std3__442_GLOBAL__N__9f73c4e4_4_k_cu_46b85dba_278946ignoreE
	.align		8
        /*0038*/ 	.dword	_ZN40_INTERNAL_9f73c4e4_4_k_cu_46b85dba_278944cuda3std3__419piecewise_constructE
	.align		8
        /*0040*/ 	.dword	_ZN40_INTERNAL_9f73c4e4_4_k_cu_46b85dba_278944cuda3std3__48in_placeE
	.align		8
        /*0048*/ 	.dword	_ZN40_INTERNAL_9f73c4e4_4_k_cu_46b85dba_278944cuda3std6ranges3__45__cpo4swapE
	.align		8
        /*0050*/ 	.dword	_ZN40_INTERNAL_9f73c4e4_4_k_cu_46b85dba_278944cuda3std6ranges3__45__cpo9iter_moveE
	.align		8
        /*0058*/ 	.dword	_ZN40_INTERNAL_9f73c4e4_4_k_cu_46b85dba_278944cute7productE
	.align		8
        /*0060*/ 	.dword	_ZN40_INTERNAL_9f73c4e4_4_k_cu_46b85dba_278944cute1_E
	.align		8
        /*0068*/ 	.dword	$str$22
	.align		8
        /*0070*/ 	.dword	$str$23


//--------------------- .text._ZN7cutlass13device_kernelINS_4gemm6kernel13GemmUniversalIN4cute5tupleIJiiiiEEENS1_10collective13CollectiveMmaINS1_34MainloopSm90TmaGmmaWarpSpecializedILi5ENS5_IJNS4_1CILi1EEESB_SB_EEENS1_32KernelTmaWarpSpecializedPingpongEEENS5_IJNSA_ILi64EEENSA_ILi256EEENSA_ILi128EEEEEENS_6half_tENS5_IJlSB_lEEESJ_SK_NS4_8TiledMMAINS4_8MMA_AtomIJNS4_4SM904GMMA26MMA_64x256x16_F32F16F16_SSILNSO_5MajorE0ELSQ_0ELNSO_7ScaleInE1ELSR_1EEEEEENS4_6LayoutISC_NS5_IJNSA_ILi0EEESV_SV_EEEEENS5_IJNS4_10UnderscoreESY_SY_EEEEENS4_13SM90_TMA_LOADENS4_14ComposedLayoutINS4_7SwizzleILi3ELi4ELi3EEENS4_18smem_ptr_flag_bitsILi16EEENSU_INS5_IJNSA_ILi8EEESF_EEENS5_IJSF_SB_EEEEEEEvNS4_8identityES11_S1B_vS1C_EENS_8epilogue10collective6detail29Sm90TmaWarpSpecializedAdapterINS1F_15DefaultEpilogueISJ_SK_SK_NS1E_6thread17LinearCombinationISJ_Li1EffLNS1J_9ScaleType4KindE0ELNS_15FloatRoundStyleE2ESJ_EENS1_15EpilogueDefaultEEEEEvvEEEEvNT_6ParamsE --------------------------
	.section	.text._ZN7cutlass13device_kernelINS_4gemm6kernel13GemmUniversalIN4cute5tupleIJiiiiEEENS1_10collective13CollectiveMmaINS1_34MainloopSm90TmaGmmaWarpSpecializedILi5ENS5_IJNS4_1CILi1EEESB_SB_EEENS1_32KernelTmaWarpSpecializedPingpongEEENS5_IJNSA_ILi64EEENSA_ILi256EEENSA_ILi128EEEEEENS_6half_tENS5_IJlSB_lEEESJ_SK_NS4_8TiledMMAINS4_8MMA_AtomIJNS4_4SM904GMMA26MMA_64x256x16_F32F16F16_SSILNSO_5MajorE0ELSQ_0ELNSO_7ScaleInE1ELSR_1EEEEEENS4_6LayoutISC_NS5_IJNSA_ILi0EEESV_SV_EEEEENS5_IJNS4_10UnderscoreESY_SY_EEEEENS4_13SM90_TMA_LOADENS4_14ComposedLayoutINS4_7SwizzleILi3ELi4ELi3EEENS4_18smem_ptr_flag_bitsILi16EEENSU_INS5_IJNSA_ILi8EEESF_EEENS5_IJSF_SB_EEEEEEEvNS4_8identityES11_S1B_vS1C_EENS_8epilogue10collective6detail29Sm90TmaWarpSpecializedAdapterINS1F_15DefaultEpilogueISJ_SK_SK_NS1E_6thread17LinearCombinationISJ_Li1EffLNS1J_9ScaleType4KindE0ELNS_15FloatRoundStyleE2ESJ_EENS1_15EpilogueDefaultEEEEEvvEEEEvNT_6ParamsE,"ax",@progbits
	.align	128
.text._ZN7cutlass13device_kernelINS_4gemm6kernel13GemmUniversalIN4cute5tupleIJiiiiEEENS1_10collective13CollectiveMmaINS1_34MainloopSm90TmaGmmaWarpSpecializedILi5ENS5_IJNS4_1CILi1EEESB_SB_EEENS1_32KernelTmaWarpSpecializedPingpongEEENS5_IJNSA_ILi64EEENSA_ILi256EEENSA_ILi128EEEEEENS_6half_tENS5_IJlSB_lEEESJ_SK_NS4_8TiledMMAINS4_8MMA_AtomIJNS4_4SM904GMMA26MMA_64x256x16_F32F16F16_SSILNSO_5MajorE0ELSQ_0ELNSO_7ScaleInE1ELSR_1EEEEEENS4_6LayoutISC_NS5_IJNSA_ILi0EEESV_SV_EEEEENS5_IJNS4_10UnderscoreESY_SY_EEEEENS4_13SM90_TMA_LOADENS4_14ComposedLayoutINS4_7SwizzleILi3ELi4ELi3EEENS4_18smem_ptr_flag_bitsILi16EEENSU_INS5_IJNSA_ILi8EEESF_EEENS5_IJSF_SB_EEEEEEEvNS4_8identityES11_S1B_vS1C_EENS_8epilogue10collective6detail29Sm90TmaWarpSpecializedAdapterINS1F_15DefaultEpilogueISJ_SK_SK_NS1E_6thread17LinearCombinationISJ_Li1EffLNS1J_9ScaleType4KindE0ELNS_15FloatRoundStyleE2ESJ_EENS1_15EpilogueDefaultEEEEEvvEEEEvNT_6ParamsE:
        .type           _ZN7cutlass13device_kernelINS_4gemm6kernel13GemmUniversalIN4cute5tupleIJiiiiEEENS1_10collective13CollectiveMmaINS1_34MainloopSm90TmaGmmaWarpSpecializedILi5ENS5_IJNS4_1CILi1EEESB_SB_EEENS1_32KernelTmaWarpSpecializedPingpongEEENS5_IJNSA_ILi64EEENSA_ILi256EEENSA_ILi128EEEEEENS_6half_tENS5_IJlSB_lEEESJ_SK_NS4_8TiledMMAINS4_8MMA_AtomIJNS4_4SM904GMMA26MMA_64x256x16_F32F16F16_SSILNSO_5MajorE0ELSQ_0ELNSO_7ScaleInE1ELSR_1EEEEEENS4_6LayoutISC_NS5_IJNSA_ILi0EEESV_SV_EEEEENS5_IJNS4_10UnderscoreESY_SY_EEEEENS4_13SM90_TMA_LOADENS4_14ComposedLayoutINS4_7SwizzleILi3ELi4ELi3EEENS4_18smem_ptr_flag_bitsILi16EEENSU_INS5_IJNSA_ILi8EEESF_EEENS5_IJSF_SB_EEEEEEEvNS4_8identityES11_S1B_vS1C_EENS_8epilogue10collective6detail29Sm90TmaWarpSpecializedAdapterINS1F_15DefaultEpilogueISJ_SK_SK_NS1E_6thread17LinearCombinationISJ_Li1EffLNS1J_9ScaleType4KindE0ELNS_15FloatRoundStyleE2ESJ_EENS1_15EpilogueDefaultEEEEEvvEEEEvNT_6ParamsE,@function
        .size           _ZN7cutlass13device_kernelINS_4gemm6kernel13GemmUniversalIN4cute5tupleIJiiiiEEENS1_10collective13CollectiveMmaINS1_34MainloopSm90TmaGmmaWarpSpecializedILi5ENS5_IJNS4_1CILi1EEESB_SB_EEENS1_32KernelTmaWarpSpecializedPingpongEEENS5_IJNSA_ILi64EEENSA_ILi256EEENSA_ILi128EEEEEENS_6half_tENS5_IJlSB_lEEESJ_SK_NS4_8TiledMMAINS4_8MMA_AtomIJNS4_4SM904GMMA26MMA_64x256x16_F32F16F16_SSILNSO_5MajorE0ELSQ_0ELNSO_7ScaleInE1ELSR_1EEEEEENS4_6LayoutISC_NS5_IJNSA_ILi0EEESV_SV_EEEEENS5_IJNS4_10UnderscoreESY_SY_EEEEENS4_13SM90_TMA_LOADENS4_14ComposedLayoutINS4_7SwizzleILi3ELi4ELi3EEENS4_18smem_ptr_flag_bitsILi16EEENSU_INS5_IJNSA_ILi8EEESF_EEENS5_IJSF_SB_EEEEEEEvNS4_8identityES11_S1B_vS1C_EENS_8epilogue10collective6detail29Sm90TmaWarpSpecializedAdapterINS1F_15DefaultEpilogueISJ_SK_SK_NS1E_6thread17LinearCombinationISJ_Li1EffLNS1J_9ScaleType4KindE0ELNS_15FloatRoundStyleE2ESJ_EENS1_15EpilogueDefaultEEEEEvvEEEEvNT_6ParamsE,(.L_x_327 - _ZN7cutlass13device_kernelINS_4gemm6kernel13GemmUniversalIN4cute5tupleIJiiiiEEENS1_10collective13CollectiveMmaINS1_34MainloopSm90TmaGmmaWarpSpecializedILi5ENS5_IJNS4_1CILi1EEESB_SB_EEENS1_32KernelTmaWarpSpecializedPingpongEEENS5_IJNSA_ILi64EEENSA_ILi256EEENSA_ILi128EEEEEENS_6half_tENS5_IJlSB_lEEESJ_SK_NS4_8TiledMMAINS4_8MMA_AtomIJNS4_4SM904GMMA26MMA_64x256x16_F32F16F16_SSILNSO_5MajorE0ELSQ_0ELNSO_7ScaleInE1ELSR_1EEEEEENS4_6LayoutISC_NS5_IJNSA_ILi0EEESV_SV_EEEEENS5_IJNS4_10UnderscoreESY_SY_EEEEENS4_13SM90_TMA_LOADENS4_14ComposedLayoutINS4_7SwizzleILi3ELi4ELi3EEENS4_18smem_ptr_flag_bitsILi16EEENSU_INS5_IJNSA_ILi8EEESF_EEENS5_IJSF_SB_EEEEEEEvNS4_8identityES11_S1B_vS1C_EENS_8epilogue10collective6detail29Sm90TmaWarpSpecializedAdapterINS1F_15DefaultEpilogueISJ_SK_SK_NS1E_6thread17LinearCombinationISJ_Li1EffLNS1J_9ScaleType4KindE0ELNS_15FloatRoundStyleE2ESJ_EENS1_15EpilogueDefaultEEEEEvvEEEEvNT_6ParamsE)
        .other          _ZN7cutlass13device_kernelINS_4gemm6kernel13GemmUniversalIN4cute5tupleIJiiiiEEENS1_10collective13CollectiveMmaINS1_34MainloopSm90TmaGmmaWarpSpecializedILi5ENS5_IJNS4_1CILi1EEESB_SB_EEENS1_32KernelTmaWarpSpecializedPingpongEEENS5_IJNSA_ILi64EEENSA_ILi256EEENSA_ILi128EEEEEENS_6half_tENS5_IJlSB_lEEESJ_SK_NS4_8TiledMMAINS4_8MMA_AtomIJNS4_4SM904GMMA26MMA_64x256x16_F32F16F16_SSILNSO_5MajorE0ELSQ_0ELNSO_7ScaleInE1ELSR_1EEEEEENS4_6LayoutISC_NS5_IJNSA_ILi0EEESV_SV_EEEEENS5_IJNS4_10UnderscoreESY_SY_EEEEENS4_13SM90_TMA_LOADENS4_14ComposedLayoutINS4_7SwizzleILi3ELi4ELi3EEENS4_18smem_ptr_flag_bitsILi16EEENSU_INS5_IJNSA_ILi8EEESF_EEENS5_IJSF_SB_EEEEEEEvNS4_8identityES11_S1B_vS1C_EENS_8epilogue10collective6detail29Sm90TmaWarpSpecializedAdapterINS1F_15DefaultEpilogueISJ_SK_SK_NS1E_6thread17LinearCombinationISJ_Li1EffLNS1J_9ScaleType4KindE0ELNS_15FloatRoundStyleE2ESJ_EENS1_15EpilogueDefaultEEEEEvvEEEEvNT_6ParamsE,@"STO_CUDA_ENTRY STV_DEFAULT"
_ZN7cutlass13device_kernelINS_4gemm6kernel13GemmUniversalIN4cute5tupleIJiiiiEEENS1_10collective13CollectiveMmaINS1_34MainloopSm90TmaGmmaWarpSpecializedILi5ENS5_IJNS4_1CILi1EEESB_SB_EEENS1_32KernelTmaWarpSpecializedPingpongEEENS5_IJNSA_ILi64EEENSA_ILi256EEENSA_ILi128EEEEEENS_6half_tENS5_IJlSB_lEEESJ_SK_NS4_8TiledMMAINS4_8MMA_AtomIJNS4_4SM904GMMA26MMA_64x256x16_F32F16F16_SSILNSO_5MajorE0ELSQ_0ELNSO_7ScaleInE1ELSR_1EEEEEENS4_6LayoutISC_NS5_IJNSA_ILi0EEESV_SV_EEEEENS5_IJNS4_10UnderscoreESY_SY_EEEEENS4_13SM90_TMA_LOADENS4_14ComposedLayoutINS4_7SwizzleILi3ELi4ELi3EEENS4_18smem_ptr_flag_bitsILi16EEENSU_INS5_IJNSA_ILi8EEESF_EEENS5_IJSF_SB_EEEEEEEvNS4_8identityES11_S1B_vS1C_EENS_8epilogue10collective6detail29Sm90TmaWarpSpecializedAdapterINS1F_15DefaultEpilogueISJ_SK_SK_NS1E_6thread17LinearCombinationISJ_Li1EffLNS1J_9ScaleType4KindE0ELNS_15FloatRoundStyleE2ESJ_EENS1_15EpilogueDefaultEEEEEvvEEEEvNT_6ParamsE:
[----:B------:R-:W0:Y:S02]  /*0000*/  LDC R1, c[0x0][0x28] ;  /* 0x00000a00ff017b82 */ /* 0x000e240000000800 */
[----:B0-----:R-:W-:Y:S01]  /*0010*/  VIADD R1, R1, 0xfffffff8 ;  /* 0xfffffff801017836 */ /* 0x001fe20000000000 */
[----:B------:R-:W0:Y:S01]  /*0020*/  S2R R4, SR_TID.X ;  /* 0x0000000000047919 */ /* 0x000e220000002100 */
[----:B------:R-:W-:Y:S01]  /*0030*/  ELECT P0, URZ, PT ;  /* 0x00000000003f782f */ /* 0x000fe20003800000 */
[----:B------:R-:W-:Y:S01]  /*0040*/  BSSY B0, `(.L_x_0) ;  /* 0x000000f000007945 */ /* 0x000fe20003800000 */
[--C-:B0-----:R-:W-:Y:S02]  /*0050*/  SHF.R.U32.HI R0, RZ, 0x5, R4.reuse ;  /* 0x00000005ff007819 */ /* 0x101fe40000011604 */
[----:B------:R-:W-:-:S03]  /*0060*/  SHF.R.U32.HI R5, RZ, 0x7, R4 ;  /* 0x00000007ff057819 */ /* 0x000fc60000011604 */
[----:B------:R-:W0:Y:S04]  /*0070*/  SHFL.IDX PT, R2, R0, RZ, 0x1f ;  /* 0x00001fff00027589 */ /* 0x000e2800000e0000 */
[----:B------:R1:W2:Y:S01]  /*0080*/  SHFL.IDX PT, R8, R5, RZ, 0x1f ;  /* 0x00001fff05087589 */ /* 0x0002a200000e0000 */
[----:B0-----:R-:W-:-:S13]  /*0090*/  ISETP.NE.OR P0, PT, R2, RZ, !P0 ;  /* 0x000000ff0200720c */ /* 0x001fda0004705670 */
[----:B-12---:R-:W-:Y:S05]  /*00a0*/  @P0 BRA `(.L_x_1) ;  /* 0x0000000000200947 */ /* 0x006fea0003800000 */
[----:B------:R-:W-:Y:S02]  /*00b0*/  ULDC.64 UR4, c[0x0][0x198] ;  /* 0x0000660000047ab9 */ /* 0x000fe40000000a00 */
[----:B------:R-:W-:Y:S02]  /*00c0*/  UIADD3 UR6, UP0, UR4, 0xf0, URZ ;  /* 0x000000f004067890 */ /* 0x000fe4000ff1e03f */
[----:B------:R-:W-:Y:S02]  /*00d0*/  UIADD3 UR4, UP1, UR4, 0x1f0, URZ ;  /* 0x000001f004047890 */ /* 0x000fe4000ff3e03f */
[----:B------:R-:W-:Y:S02]  /*00e0*/  UIADD3.X UR7, URZ, UR5, URZ, UP0, !UPT ;  /* 0x000000053f077290 */ /* 0x000fe400087fe43f */
[----:B------:R-:W-:-:S07]  /*00f0*/  UIADD3.X UR5, URZ, UR5, URZ, UP1, !UPT ;  /* 0x000000053f057290 */ /* 0x000fce0008ffe43f */
[----:B------:R0:W-:Y:S02]  /*0100*/  UTMACCTL.PF [UR6] ;  /* 0x00000000060079b9 */ /* 0x0001e40008040000 */
[----:B------:R0:W-:Y:S02]  /*0110*/  UTMACCTL.PF [UR4] ;  /* 0x00000000040079b9 */ /* 0x0001e40008040000 */
[----:B0-----:R-:W-:Y:S01]  /*0120*/  NOP ;  /* 0x0000000000007918 */ /* 0x001fe20000000000 */
.L_x_1:
[----:B------:R-:W-:Y:S05]  /*0130*/  BSYNC B0 ;  /* 0x0000000000007941 */ /* 0x000fea0003800000 */
.L_x_0:
[----:B------:R-:W0:Y:S02]  /*0140*/  SHFL.IDX PT, R3, R0, RZ, 0x1f ;  /* 0x00001fff00037589 */ /* 0x000e2400000e0000 */
[----:B0-----:R-:W-:-:S13]  /*0150*/  ISETP.NE.AND P0, PT, R3, RZ, PT ;  /* 0x000000ff0300720c */ /* 0x001fda0003f05270 */
[----:B------:R-:W-:Y:S05]  /*0160*/  @P0 BRA `(.L_x_2) ;  /* 0x0000000000600947 */ /* 0x000fea0003800000 */
[----:B------:R-:W0:Y:S01]  /*0170*/  S2UR UR8, SR_CgaCtaId ;  /* 0x00000000000879c3 */ /* 0x000e220000008800 */
[----:B------:R-:W-:Y:S01]  /*0180*/  UMOV UR4, 0x400 ;  /* 0x0000040000047882 */ /* 0x000fe20000000000 */
[----:B------:R-:W-:Y:S01]  /*0190*/  UMOV UR5, 0x1 ;  /* 0x0000000100057882 */ /* 0x000fe20000000000 */
[----:B------:R-:W-:Y:S01]  /*01a0*/  UMOV UR6, 0x80 ;  /* 0x0000008000067882 */ /* 0x000fe20000000000 */
[----:B------:R-:W-:Y:S01]  /*01b0*/  ELECT P0, URZ, PT ;  /* 0x00000000003f782f */ /* 0x000fe20003800000 */
[----:B------:R-:W-:-:S04]  /*01c0*/  UIADD3 UR6, -UR6, 0x100000, URZ ;  /* 0x0010000006067890 */ /* 0x000fc8000fffe13f */
[----:B------:R-:W-:Y:S02]  /*01d0*/  USHF.L.U32 UR7, UR6, 0xb, URZ ;  /* 0x0000000b06077899 */ /* 0x000fe4000800063f */
[----:B------:R-:W-:Y:S02]  /*01e0*/  USHF.L.U32 UR6, UR6, 0x1, URZ ;  /* 0x0000000106067899 */ /* 0x000fe4000800063f */
[----:B0-----:R-:W-:Y:S02]  /*01f0*/  ULEA UR8, UR8, UR4, 0x18 ;  /* 0x0000000408087291 */ /* 0x001fe4000f8ec03f */
[----:B------:R-:W-:-:S04]  /*0200*/  UIADD3 UR4, -UR5, 0x100000, URZ ;  /* 0x0010000005047890 */ /* 0x000fc8000fffe13f */
[----:B------:R-:W-:Y:S02]  /*0210*/  USHF.L.U32 UR5, UR4, 0xb, URZ ;  /* 0x0000000b04057899 */ /* 0x000fe4000800063f */
[----:B------:R-:W-:Y:S01]  /*0220*/  USHF.L.U32 UR4, UR4, 0x1, URZ ;  /* 0x0000000104047899 */ /* 0x000fe2000800063f */
[----:B------:R-:W0:Y:S11]  /*0230*/  FENCE.VIEW.ASYNC.S ;  /* 0x00000000000073c6 */ /* 0x000e360000000000 */
[----:B0-----:R0:W1:Y:S01]  /*0240*/  SYNCS.EXCH.64 URZ, [UR8], UR4 ;  /* 0x00000004083f75b2 */ /* 0x0010620008000100 */
[----:B------:R0:W2:Y:S01]  /*0250*/  SYNCS.EXCH.64 URZ, [UR8+0x28], UR6 ;  /* 0x00002806083f75b2 */ /* 0x0000a20008000100 */
[----:B------:R0:W3:Y:S01]  /*0260*/  SYNCS.EXCH.64 URZ, [UR8+0x8], UR4 ;  /* 0x00000804083f75b2 */ /* 0x0000e20008000100 */
[----:B------:R0:W4:Y:S01]  /*0270*/  SYNCS.EXCH.64 URZ, [UR8+0x30], UR6 ;  /* 0x00003006083f75b2 */ /* 0x0001220008000100 */
[----:B------:R0:W0:Y:S01]  /*0280*/  SYNCS.EXCH.64 URZ, [UR8+0x10], UR4 ;  /* 0x00001004083f75b2 */ /* 0x0000220008000100 */
[----:B------:R0:W0:Y:S01]  /*0290*/  SYNCS.EXCH.64 URZ, [UR8+0x38], UR6 ;  /* 0x00003806083f75b2 */ /* 0x0000220008000100 */
[----:B------:R0:W0:Y:S01]  /*02a0*/  SYNCS.EXCH.64 URZ, [UR8+0x18], UR4 ;  /* 0x00001804083f75b2 */ /* 0x0000220008000100 */
[----:B------:R0:W0:Y:S01]  /*02b0*/  SYNCS.EXCH.64 URZ, [UR8+0x40], UR6 ;  /* 0x00004006083f75b2 */ /* 0x0000220008000100 */
[----:B------:R0:W0:Y:S01]  /*02c0*/  SYNCS.EXCH.64 URZ, [UR8+0x20], UR4 ;  /* 0x00002004083f75b2 */ /* 0x0000220008000100 */
[----:B------:R0:W0:Y:S01]  /*02d0*/  SYNCS.EXCH.64 URZ, [UR8+0x48], UR6 ;  /* 0x00004806083f75b2 */ /* 0x0000220008000100 */
[----:B------:R-:W-:Y:S01]  /*02e0*/  NOP ;  /* 0x0000000000007918 */ /* 0x000fe20000000000 */
.L_x_2:
[----:B------:R-:W5:Y:S01]  /*02f0*/  SHFL.IDX PT, R6, R0, RZ, 0x1f ;  /* 0x00001fff00067589 */ /* 0x000f6200000e0000 */
[----:B------:R-:W-:Y:S01]  /*0300*/  ELECT P0, URZ, PT ;  /* 0x00000000003f782f */ /* 0x000fe20003800000 */
[----:B------:R-:W-:Y:S01]  /*0310*/  NOP ;  /* 0x0000000000007918 */ /* 0x000fe20000000000 */
[----:B------:R-:W-:Y:S01]  /*0320*/  ELECT P1, URZ, PT ;  /* 0x00000000003f782f */ /* 0x000fe20003820000 */
[----:B------:R-:W1:Y:S01]  /*0330*/  SHFL.IDX PT, R3, R0, RZ, 0x1f ;  /* 0x00001fff00037589 */ /* 0x000e6200000e0000 */
[----:B0-----:R-:W-:Y:S01]  /*0340*/  UMOV UR4, 0x20 ;  /* 0x0000002000047882 */ /* 0x001fe20000000000 */
[----:B------:R-:W-:Y:S01]  /*0350*/  UMOV UR11, 0x80 ;  /* 0x00000080000b7882 */ /* 0x000fe20000000000 */
[----:B------:R-:W-:Y:S01]  /*0360*/  NOP ;  /* 0x0000000000007918 */ /* 0x000fe20000000000 */
[C---:B------:R-:W-:Y:S01]  /*0370*/  VIADD R33, R8.reuse, 0xffffffff ;  /* 0xffffffff08217836 */ /* 0x040fe20000000000 */
[----:B------:R-:W0:Y:S01]  /*0380*/  SHFL.IDX PT, R5, R5, RZ, 0x1f ;  /* 0x00001fff05057589 */ /* 0x000e2200000e0000 */
[----:B------:R-:W-:Y:S01]  /*0390*/  ULDC.64 UR36, c[0x0][0x208] ;  /* 0x0000820000247ab9 */ /* 0x000fe20000000a00 */
[----:B------:R-:W-:-:S02]  /*03a0*/  ISETP.NE.AND P2, PT, R8, RZ, PT ;  /* 0x000000ff0800720c */ /* 0x000fc40003f45270 */
[----:B------:R-:W-:Y:S02]  /*03b0*/  ISETP.GE.U32.AND P3, PT, R33, 0x2, PT ;  /* 0x000000022100780c */ /* 0x000fe40003f66070 */
[----:B-----5:R-:W-:Y:S02]  /*03c0*/  ISETP.NE.OR P0, PT, R6, RZ, !P0 ;  /* 0x000000ff0600720c */ /* 0x020fe40004705670 */
[----:B-1----:R-:W-:Y:S02]  /*03d0*/  ISETP.NE.OR P1, PT, R3, RZ, !P1 ;  /* 0x000000ff0300720c */ /* 0x002fe40004f25670 */
[----:B------:R-:W-:-:S04]  /*03e0*/  SHF.R.S32.HI R3, RZ, 0x1f, R2 ;  /* 0x0000001fff037819 */ /* 0x000fc80000011402 */
[----:B------:R-:W-:-:S05]  /*03f0*/  LEA.HI R3, R3, R2, RZ, 0x2 ;  /* 0x0000000203037211 */ /* 0x000fca00078f10ff */
[----:B------:R-:W-:Y:S01]  /*0400*/  VOTEU.ALL UP0, P0 ;  /* 0x00000000003f7886 */ /* 0x000fe20000000000 */
[----:B------:R-:W-:Y:S01]  /*0410*/  LOP3.LUT R3, R3, 0xfffffffc, RZ, 0xc0, !PT ;  /* 0xfffffffc03037812 */ /* 0x000fe200078ec0ff */
[----:B------:R-:W-:-:S03]  /*0420*/  VOTEU.ALL UP1, P1 ;  /* 0x00000000003f7886 */ /* 0x000fc60000820000 */
[----:B------:R-:W1:Y:S01]  /*0430*/  @!UP0 S2UR UR7, SR_CgaCtaId ;  /* 0x00000000000789c3 */ /* 0x000e620000008800 */
[----:B------:R-:W-:Y:S01]  /*0440*/  @!UP0 UMOV UR6, 0x400 ;  /* 0x0000040000068882 */ /* 0x000fe20000000000 */
[----:B------:R-:W-:-:S04]  /*0450*/  @!UP0 UIADD3 UR4, -UR4, 0x100000, URZ ;  /* 0x0010000004048890 */ /* 0x000fc8000fffe13f */
[----:B------:R-:W-:Y:S02]  /*0460*/  @!UP0 USHF.L.U32 UR5, UR4, 0xb, URZ ;  /* 0x0000000b04058899 */ /* 0x000fe4000800063f */
[----:B------:R-:W-:Y:S01]  /*0470*/  @!UP0 USHF.L.U32 UR4, UR4, 0x1, URZ ;  /* 0x0000000104048899 */ /* 0x000fe2000800063f */
[----:B------:R-:W-:Y:S01]  /*0480*/  IMAD.IADD R0, R2, 0x1, -R3 ;  /* 0x0000000102007824 */ /* 0x000fe200078e0a03 */
[----:B------:R-:W-:Y:S01]  /*0490*/  @!UP1 UMOV UR9, 0x400 ;  /* 0x0000040000099882 */ /* 0x000fe20000000000 */
[----:B------:R-:W-:Y:S01]  /*04a0*/  VOTEU.ALL UP2, P1 ;  /* 0x00000000003f7886 */ /* 0x000fe20000840000 */
[----:B------:R-:W-:Y:S01]  /*04b0*/  VOTEU.ALL UP3, P1 ;  /* 0x00000000003f7886 */ /* 0x000fe20000860000 */
[----:B------:R-:W-:Y:S01]  /*04c0*/  VOTEU.ALL UP4, P1 ;  /* 0x00000000003f7886 */ /* 0x000fe20000880000 */
[----:B------:R-:W5:Y:S01]  /*04d0*/  @!UP1 S2UR UR10, SR_CgaCtaId ;  /* 0x00000000000a99c3 */ /* 0x000f620000008800 */
[----:B------:R-:W-:Y:S01]  /*04e0*/  VOTEU.ALL UP5, P1 ;  /* 0x00000000003f7886 */ /* 0x000fe200008a0000 */
[----:B------:R-:W-:-:S04]  /*04f0*/  SHF.R.S32.HI R3, RZ, 0x1f, R4 ;  /* 0x0000001fff037819 */ /* 0x000fc80000011404 */
[----:B------:R-:W-:-:S04]  /*0500*/  LEA.HI R3, R3, R4, RZ, 0x7 ;  /* 0x0000000403037211 */ /* 0x000fc800078f38ff */
[----:B------:R-:W-:-:S05]  /*0510*/  LOP3.LUT R3, R3, 0xffffff80, RZ, 0xc0, !PT ;  /* 0xffffff8003037812 */ /* 0x000fca00078ec0ff */
[----:B------:R-:W-:Y:S01]  /*0520*/  IMAD.IADD R3, R4, 0x1, -R3 ;  /* 0x0000000104037824 */ /* 0x000fe200078e0a03 */
[----:B-1----:R-:W-:Y:S02]  /*0530*/  @!UP0 ULEA UR8, UR7, UR6, 0x18 ;  /* 0x0000000607088291 */ /* 0x002fe4000f8ec03f */
[----:B------:R-:W-:-:S04]  /*0540*/  @!UP1 UIADD3 UR6, -UR11, 0x100000, URZ ;  /* 0x001000000b069890 */ /* 0x000fc8000fffe13f */
[----:B------:R-:W-:Y:S02]  /*0550*/  @!UP1 USHF.L.U32 UR7, UR6, 0xb, URZ ;  /* 0x0000000b06079899 */ /* 0x000fe4000800063f */
[----:B------:R-:W-:Y:S01]  /*0560*/  @!UP1 USHF.L.U32 UR6, UR6, 0x1, URZ ;  /* 0x0000000106069899 */ /* 0x000fe2000800063f */
[----:B------:R-:W-:Y:S01]  /*0570*/  VOTEU.ALL UP0, P0 ;  /* 0x00000000003f7886 */ /* 0x000fe20000000000 */
[----:B-----5:R-:W-:Y:S01]  /*0580*/  @!UP1 ULEA UR9, UR10, UR9, 0x18 ;  /* 0x000000090a099291 */ /* 0x020fe2000f8ec03f */
[----:B------:R-:W-:Y:S02]  /*0590*/  VOTEU.ALL UP1, P0 ;  /* 0x00000000003f7886 */ /* 0x000fe40000020000 */
[----:B------:R-:W-:Y:S01]  /*05a0*/  ULDC.64 UR10, c[0x0][0x598] ;  /* 0x00016600000a7ab9 */ /* 0x000fe20000000a00 */
[----:B------:R-:W-:Y:S01]  /*05b0*/  ISETP.NE.AND P0, PT, R0, 0x3, PT ;  /* 0x000000030000780c */ /* 0x000fe20003f05270 */
[----:B------:R-:W1:Y:S02]  /*05c0*/  FENCE.VIEW.ASYNC.S ;  /* 0x00000000000073c6 */ /* 0x000e640000000000 */
[----:B-1----:R1:W2:Y:S01]  /*05d0*/  @!UP0 SYNCS.EXCH.64 URZ, [UR8+0x80], UR4 ;  /* 0x00008004083f85b2 */ /* 0x0022a20008000100 */
[----:B------:R-:W-:-:S02]  /*05e0*/  ISETP.NE.U32.AND P1, PT, RZ, UR10, PT ;  /* 0x0000000aff007c0c */ /* 0x000fc4000bf25070 */
[----:B------:R-:W-:Y:S02]  /*05f0*/  ISETP.EQ.OR P0, PT, R0, RZ, !P0 ;  /* 0x000000ff0000720c */ /* 0x000fe40004702670 */
[----:B------:R-:W-:Y:S02]  /*0600*/  ISETP.NE.AND.EX P1, PT, RZ, UR11, PT, P1 ;  /* 0x0000000bff007c0c */ /* 0x000fe4000bf25310 */
[----:B------:R-:W-:-:S04]  /*0610*/  ISETP.EQ.AND P0, PT, R8, RZ, P0 ;  /* 0x000000ff0800720c */ /* 0x000fc80000702270 */
[----:B------:R-:W-:-:S04]  /*0620*/  SEL R16, RZ, 0x1, !P0 ;  /* 0x00000001ff107807 */ /* 0x000fc80004000000 */
[----:B------:R-:W-:Y:S01]  /*0630*/  SEL R16, R16, 0x2, P3 ;  /* 0x0000000210107807 */ /* 0x000fe20001800000 */
[----:B------:R1:W2:Y:S01]  /*0640*/  @!UP1 SYNCS.EXCH.64 URZ, [UR8+0x88], UR4 ;  /* 0x00008804083f95b2 */ /* 0x0002a20008000100 */
[----:B------:R-:W-:Y:S01]  /*0650*/  NOP ;  /* 0x0000000000007918 */ /* 0x000fe20000000000 */
[----:B------:R1:W2:Y:S01]  /*0660*/  @!UP2 SYNCS.EXCH.64 URZ, [UR9+0x60], UR6 ;  /* 0x00006006093fa5b2 */ /* 0x0002a20008000100 */
[----:B------:R1:W2:Y:S01]  /*0670*/  @!UP3 SYNCS.EXCH.64 URZ, [UR9+0x68], UR6 ;  /* 0x00006806093fb5b2 */ /* 0x0002a20008000100 */
[----:B------:R1:W2:Y:S01]  /*0680*/  @!UP4 SYNCS.EXCH.64 URZ, [UR9+0x70], UR6 ;  /* 0x00007006093fc5b2 */ /* 0x0002a20008000100 */
[----:B------:R1:W2:Y:S01]  /*0690*/  @!UP5 SYNCS.EXCH.64 URZ, [UR9+0x78], UR6 ;  /* 0x00007806093fd5b2 */ /* 0x0002a20008000100 */
[----:B------:R-:W-:Y:S01]  /*06a0*/  NOP ;  /* 0x0000000000007918 */ /* 0x000fe20000000000 */
[----:B--234-:R-:W-:Y:S06]  /*06b0*/  BAR.SYNC.DEFER_BLOCKING 0x0 ;  /* 0x0000000000007b1d */ /* 0x01cfec0000010000 */
[----:B01----:R-:W-:Y:S05]  /*06c0*/  @!P1 BRA `(.L_x_3) ;  /* 0x00000000001c9947 */ /* 0x003fea0003800000 */
[----:B------:R-:W0:Y:S02]  /*06d0*/  LDC.64 R6, c[0x0][0x598] ;  /* 0x00016600ff067b82 */ /* 0x000e240000000a00 */
[----:B0-----:R-:W2:Y:S02]  /*06e0*/  LDG.E.64 R6, desc[UR36][R6.64] ;  /* 0x0000002406067981 */ /* 0x001ea4000c1e1b00 */
[----:B--2---:R-:W-:-:S04]  /*06f0*/  ISETP.NE.U32.AND P0, PT, R6, RZ, PT ;  /* 0x000000ff0600720c */ /* 0x004fc80003f05070 */
[----:B------:R-:W-:-:S13]  /*0700*/  ISETP.NE.AND.EX P0, PT, R7, RZ, PT, P0 ;  /* 0x000000ff0700720c */ /* 0x000fda0003f05300 */
[----:B------:R-:W-:Y:S05]  /*0710*/  @!P0 BRA `(.L_x_3) ;  /* 0x0000000000088947 */ /* 0x000fea0003800000 */
[----:B------:R1:W5:Y:S01]  /*0720*/  LD.E R153, desc[UR36][R6.64] ;  /* 0x0000002406997980 */ /* 0x000362000c101900 */
[----:B------:R-:W-:Y:S05]  /*0730*/  BRA `(.L_x_4) ;  /* 0x0000000000247947 */ /* 0x000fea0003800000 */
.L_x_3:
[----:B------:R-:W-:Y:S02]  /*0740*/  ULDC.64 UR4, c[0x0][0x588] ;  /* 0x0001620000047ab9 */ /* 0x000fe40000000a00 */
[----:B------:R-:W-:-:S04]  /*0750*/  ISETP.NE.U32.AND P0, PT, RZ, UR4, PT ;  /* 0x00000004ff007c0c */ /* 0x000fc8000bf05070 */
[----:B------:R-:W-:-:S13]  /*0760*/  ISETP.NE.AND.EX P0, PT, RZ, UR5, PT, P0 ;  /* 0x00000005ff007c0c */ /* 0x000fda000bf05300 */
[----:B------:R-:W-:Y:S05]  /*0770*/  @!P0 BRA `(.L_x_5) ;  /* 0x00000000000c8947 */ /* 0x000fea0003800000 */
[----:B------:R-:W0:Y:S02]  /*0780*/  LDC.64 R6, c[0x0][0x588] ;  /* 0x00016200ff067b82 */ /* 0x000e240000000a00 */
[----:B0-----:R0:W5:Y:S01]  /*0790*/  LDG.E R153, desc[UR36][R6.64] ;  /* 0x0000002406997981 */ /* 0x001162000c1e1900 */
[----:B------:R-:W-:Y:S05]  /*07a0*/  BRA `(.L_x_4) ;  /* 0x0000000000087947 */ /* 0x000fea0003800000 */
.L_x_5:
[----:B------:R-:W-:Y:S02]  /*07b0*/  ULDC UR4, c[0x0][0x580] ;  /* 0x0001600000047ab9 */ /* 0x000fe40000000800 */
[----:B------:R-:W-:-:S07]  /*07c0*/  IMAD.U32 R153, RZ, RZ, UR4 ;  /* 0x00000004ff997e24 */ /* 0x000fce000f8e00ff */
.L_x_4:
[----:B------:R-:W-:Y:S02]  /*07d0*/  ULDC.64 UR4, c[0x0][0x5a0] ;  /* 0x0001680000047ab9 */ /* 0x000fe40000000a00 */
[----:B------:R-:W-:-:S04]  /*07e0*/  ISETP.NE.U32.AND P0, PT, RZ, UR4, PT ;  /* 0x00000004ff007c0c */ /* 0x000fc8000bf05070 */
[----:B------:R-:W-:-:S13]  /*07f0*/  ISETP.NE.AND.EX P0, PT, RZ, UR5, PT, P0 ;  /* 0x00000005ff007c0c */ /* 0x000fda000bf05300 */
[----:B------:R-:W-:Y:S05]  /*0800*/  @!P0 BRA `(.L_x_6) ;  /* 0x00000000001c8947 */ /* 0x000fea0003800000 */
[----:B01----:R-:W0:Y:S02]  /*0810*/  LDC.64 R6, c[0x0][0x5a0] ;  /* 0x00016800ff067b82 */ /* 0x003e240000000a00 */
[----:B0-----:R-:W2:Y:S02]  /*0820*/  LDG.E.64 R6, desc[UR36][R6.64] ;  /* 0x0000002406067981 */ /* 0x001ea4000c1e1b00 */
[----:B--2---:R-:W-:-:S04]  /*0830*/  ISETP.NE.U32.AND P0, PT, R6, RZ, PT ;  /* 0x000000ff0600720c */ /* 0x004fc80003f05070 */
[----:B------:R-:W-:-:S13]  /*0840*/  ISETP.NE.AND.EX P0, PT, R7, RZ, PT, P0 ;  /* 0x000000ff0700720c */ /* 0x000fda0003f05300 */
[----:B------:R-:W-:Y:S05]  /*0850*/  @!P0 BRA `(.L_x_6) ;  /* 0x0000000000088947 */ /* 0x000fea0003800000 */
[----:B------:R3:W5:Y:S01]  /*0860*/  LD.E R152, desc[UR36][R6.64] ;  /* 0x0000002406987980 */ /* 0x000762000c101900 */
[----:B------:R-:W-:Y:S05]  /*0870*/  BRA `(.L_x_7) ;  /* 0x0000000000247947 */ /* 0x000fea0003800000 */
.L_x_6:
[----:B------:R-:W-:Y:S02]  /*0880*/  ULDC.64 UR4, c[0x0][0x590] ;  /* 0x0001640000047ab9 */ /* 0x000fe40000000a00 */
[----:B------:R-:W-:-:S04]  /*0890*/  ISETP.NE.U32.AND P0, PT, RZ, UR4, PT ;  /* 0x00000004ff007c0c */ /* 0x000fc8000bf05070 */
[----:B------:R-:W-:-:S13]  /*08a0*/  ISETP.NE.AND.EX P0, PT, RZ, UR5, PT, P0 ;  /* 0x00000005ff007c0c */ /* 0x000fda000bf05300 */
[----:B------:R-:W-:Y:S05]  /*08b0*/  @!P0 BRA `(.L_x_8) ;  /* 0x00000000000c8947 */ /* 0x000fea0003800000 */
[----:B01----:R-:W0:Y:S02]  /*08c0*/  LDC.64 R6, c[0x0][0x590] ;  /* 0x00016400ff067b82 */ /* 0x003e240000000a00 */
[----:B0-----:R2:W5:Y:S01]  /*08d0*/  LDG.E R152, desc[UR36][R6.64] ;  /* 0x0000002406987981 */ /* 0x001562000c1e1900 */
[----:B------:R-:W-:Y:S05]  /*08e0*/  BRA `(.L_x_7) ;  /* 0x0000000000087947 */ /* 0x000fea0003800000 */
.L_x_8:
[----:B------:R-:W-:Y:S02]  /*08f0*/  ULDC UR4, c[0x0][0x584] ;  /* 0x0001610000047ab9 */ /* 0x000fe40000000800 */
[----:B------:R-:W-:-:S07]  /*0900*/  IMAD.U32 R152, RZ, RZ, UR4 ;  /* 0x00000004ff987e24 */ /* 0x000fce000f8e00ff */
.L_x_7:
[----:B------:R-:W4:Y:S01]  /*0910*/  LDC R2, c[0x0][0x65c] ;  /* 0x00019700ff027b82 */ /* 0x000f220000000800 */
[----:B------:R-:W4:Y:S01]  /*0920*/  S2R R14, SR_CTAID.Y ;  /* 0x00000000000e7919 */ /* 0x000f220000002600 */
[----:B------:R-:W-:Y:S01]  /*0930*/  ULDC UR6, c[0x0][0x28c] ;  /* 0x0000a30000067ab9 */ /* 0x000fe20000000800 */
[----:B------:R-:W-:Y:S01]  /*0940*/  ISETP.NE.AND P0, PT, R8, 0x2, PT ;  /* 0x000000020800780c */ /* 0x000fe20003f05270 */
[----:B------:R-:W-:Y:S01]  /*0950*/  UIADD3 UR6, UR6, 0x7f, URZ ;  /* 0x0000007f06067890 */ /* 0x000fe2000fffe03f */
[----:B0123--:R-:W0:Y:S01]  /*0960*/  S2R R6, SR_CTAID.X ;  /* 0x0000000000067919 */ /* 0x00fe220000002500 */
[----:B------:R-:W-:Y:S01]  /*0970*/  IMAD.MOV.U32 R7, RZ, RZ, RZ ;  /* 0x000000ffff077224 */ /* 0x000fe200078e00ff */
[----:B------:R-:W-:Y:S01]  /*0980*/  UMOV UR38, URZ ;  /* 0x0000003f00267c82 */ /* 0x000fe20008000000 */
[----:B------:R-:W-:Y:S01]  /*0990*/  USHF.R.S32.HI UR7, URZ, 0x1f, UR6 ;  /* 0x0000001f3f077899 */ /* 0x000fe20008011406 */
[----:B------:R-:W-:Y:S01]  /*09a0*/  UMOV UR39, URZ ;  /* 0x0000003f00277c82 */ /* 0x000fe20008000000 */
[----:B------:R-:W-:-:S02]  /*09b0*/  ULDC.64 UR8, c[0x0][0x650] ;  /* 0x0001940000087ab9 */ /* 0x000fc40000000a00 */
[----:B------:R-:W-:-:S04]  /*09c0*/  ULEA.HI UR7, UR7, UR6, URZ, 0x7 ;  /* 0x0000000607077291 */ /* 0x000fc8000f8f383f */
[----:B------:R-:W-:Y:S01]  /*09d0*/  USHF.R.S32.HI UR40, URZ, 0x7, UR7 ;  /* 0x000000073f287899 */ /* 0x000fe20008011407 */
[----:B----4-:R-:W-:-:S13]  /*09e0*/  ISETP.NE.AND P1, PT, R2, 0x1, PT ;  /* 0x000000010200780c */ /* 0x010fda0003f25270 */
[----:B------:R-:W0:Y:S01]  /*09f0*/  @P1 LDC R19, c[0x0][0x10] ;  /* 0x00000400ff131b82 */ /* 0x000e220000000800 */
[----:B------:R-:W-:Y:S02]  /*0a00*/  @P1 IMAD.MOV.U32 R8, RZ, RZ, R14 ;  /* 0x000000ffff081224 */ /* 0x000fe400078e000e */
[----:B------:R-:W-:Y:S02]  /*0a10*/  @P1 IMAD.MOV.U32 R9, RZ, RZ, RZ ;  /* 0x000000ffff091224 */ /* 0x000fe400078e00ff */
[----:B------:R-:W-:-:S03]  /*0a20*/  @P1 IMAD.MOV.U32 R17, RZ, RZ, RZ ;  /* 0x000000ffff111224 */ /* 0x000fc600078e00ff */
[----:B------:R-:W1:Y:S01]  /*0a30*/  @!P1 LDC R11, c[0x0][0xc] ;  /* 0x00000300ff0b9b82 */ /* 0x000e620000000800 */
[----:B------:R-:W-:Y:S01]  /*0a40*/  ULDC UR4, c[0x0][0xc] ;  /* 0x0000030000047ab9 */ /* 0x000fe20000000800 */
[----:B------:R-:W-:Y:S02]  /*0a50*/  ULDC UR5, c[0x0][0x10] ;  /* 0x0000040000057ab9 */ /* 0x000fe40000000800 */
[----:B------:R-:W-:-:S04]  /*0a60*/  UIMAD.WIDE.U32 UR4, UR4, UR5, URZ ;  /* 0x00000005040472a5 */ /* 0x000fc8000f8e003f */
[----:B------:R-:W2:Y:S01]  /*0a70*/  LDC R2, c[0x0][0x14] ;  /* 0x00000500ff027b82 */ /* 0x000ea20000000800 */
[----:B0-----:R-:W-:-:S04]  /*0a80*/  @P1 IMAD.WIDE.U32 R18, R6, R19, R8 ;  /* 0x0000001306121225 */ /* 0x001fc800078e0008 */
[----:B------:R-:W-:Y:S02]  /*0a90*/  @P1 IMAD.IADD R17, R19, 0x1, R17 ;  /* 0x0000000113111824 */ /* 0x000fe400078e0211 */
[----:B-1----:R-:W-:-:S04]  /*0aa0*/  @!P1 IMAD.WIDE.U32 R8, R11, R14, R6 ;  /* 0x0000000e0b089225 */ /* 0x002fc800078e0006 */
[----:B------:R-:W-:Y:S02]  /*0ab0*/  @!P1 IMAD.MOV.U32 R18, RZ, RZ, R8 ;  /* 0x000000ffff129224 */ /* 0x000fe400078e0008 */
[----:B------:R-:W-:Y:S02]  /*0ac0*/  @!P1 IMAD.MOV.U32 R17, RZ, RZ, R9 ;  /* 0x000000ffff119224 */ /* 0x000fe400078e0009 */
[----:B--2---:R-:W-:-:S04]  /*0ad0*/  IMAD.WIDE.U32 R12, R2, UR4, RZ ;  /* 0x00000004020c7c25 */ /* 0x004fc8000f8e00ff */
[----:B------:R-:W-:Y:S01]  /*0ae0*/  IMAD R23, R2, UR5, RZ ;  /* 0x0000000502177c24 */ /* 0x000fe2000f8e02ff */
[----:B------:R0:W-:Y:S03]  /*0af0*/  STL.64 [R1], R12 ;  /* 0x0000000c01007387 */ /* 0x0001e60000100a00 */
[----:B------:R-:W-:Y:S01]  /*0b00*/  IMAD.IADD R23, R13, 0x1, R23 ;  /* 0x000000010d177824 */ /* 0x000fe200078e0217 */
[----:B------:R-:W-:Y:S06]  /*0b10*/  @P0 BRA `(.L_x_9) ;  /* 0x0000000000200947 */ /* 0x000fec0003800000 */
[----:B------:R-:W-:Y:S01]  /*0b20*/  UISETP.GE.U32.AND UP0, UPT, UR40, 0x5, UPT ;  /* 0x000000052800788c */ /* 0x000fe2000bf06070 */
[----:B------:R-:W-:Y:S01]  /*0b30*/  IADD3 R18, P0, R18, R12, RZ ;  /* 0x0000000c12127210 */ /* 0x000fe20007f1e0ff */
[----:B------:R-:W-:Y:S01]  /*0b40*/  UIMAD.WIDE.U32 UR4, UR40, -0x33333333, URZ ;  /* 0xcccccccd280478a5 */ /* 0x000fe2000f8e003f */
[----:B------:R-:W-:-:S03]  /*0b50*/  UMOV UR39, URZ ;  /* 0x0000003f00277c82 */ /* 0x000fc60008000000 */
[----:B------:R-:W-:Y:S01]  /*0b60*/  USHF.R.U32.HI UR4, URZ, 0x2, UR5 ;  /* 0x000000023f047899 */ /* 0x000fe20008011605 */
[----:B------:R-:W-:-:S03]  /*0b70*/  IMAD.X R17, R23, 0x1, R17, P0 ;  /* 0x0000000117117824 */ /* 0x000fc600000e0611 */
[----:B------:R-:W-:Y:S02]  /*0b80*/  UIMAD UR38, UR4, -0x5, UR40 ;  /* 0xfffffffb042678a4 */ /* 0x000fe4000f8e0228 */
[----:B------:R-:W-:-:S12]  /*0b90*/  @UP0 ULOP3.LUT UR39, UR4, 0x1, URZ, 0xc0, !UPT ;  /* 0x0000000104270892 */ /* 0x000fd8000f8ec03f */
.L_x_9:
[----:B------:R-:W-:Y:S01]  /*0ba0*/  ISETP.GE.U32.AND P0, PT, R18, UR8, PT ;  /* 0x0000000812007c0c */ /* 0x000fe2000bf06070 */
[----:B------:R-:W-:Y:S01]  /*0bb0*/  IMAD.MOV.U32 R19, RZ, RZ, -0x1 ;  /* 0xffffffffff137424 */ /* 0x000fe200078e00ff */
[----:B------:R-:W-:Y:S01]  /*0bc0*/  PRMT R8, RZ, 0x7610, R8 ;  /* 0x00007610ff087816 */ /* 0x000fe20000000008 */
[----:B------:R-:W-:Y:S01]  /*0bd0*/  IMAD.MOV.U32 R22, RZ, RZ, -0x1 ;  /* 0xffffffffff167424 */ /* 0x000fe200078e00ff */
[----:B------:R-:W-:Y:S01]  /*0be0*/  ISETP.GE.U32.AND.EX P0, PT, R17, UR9, PT, P0 ;  /* 0x0000000911007c0c */ /* 0x000fe2000bf06100 */
[----:B------:R-:W-:-:S12]  /*0bf0*/  IMAD.MOV.U32 R2, RZ, RZ, -0x1 ;  /* 0xffffffffff027424 */ /* 0x000fd800078e00ff */
[----:B------:R-:W-:Y:S05]  /*0c00*/  @P0 BRA `(.L_x_10) ;  /* 0x00000004005c0947 */ /* 0x000fea0003800000 */
[----:B------:R-:W1:Y:S01]  /*0c10*/  LDC.64 R20, c[0x0][0x628] ;  /* 0x00018a00ff147b82 */ /* 0x000e620000000a00 */
[----:B------:R-:W-:Y:S02]  /*0c20*/  IMAD.MOV.U32 R8, RZ, RZ, R18 ;  /* 0x000000ffff087224 */ /* 0x000fe400078e0012 */
[----:B------:R-:W-:-:S05]  /*0c30*/  IMAD.MOV.U32 R9, RZ, RZ, R17 ;  /* 0x000000ffff097224 */ /* 0x000fca00078e0011 */
[----:B------:R-:W2:Y:S08]  /*0c40*/  LDC R2, c[0x0][0x630] ;  /* 0x00018c00ff027b82 */ /* 0x000eb00000000800 */
[----:B------:R-:W3:Y:S01]  /*0c50*/  LDC.64 R24, c[0x0][0x620] ;  /* 0x00018800ff187b82 */ /* 0x000ee20000000a00 */
[----:B-1----:R-:W-:-:S04]  /*0c60*/  ISETP.NE.U32.AND P0, PT, R20, RZ, PT ;  /* 0x000000ff1400720c */ /* 0x002fc80003f05070 */
[----:B------:R-:W-:-:S13]  /*0c70*/  ISETP.NE.AND.EX P0, PT, R21, RZ, PT, P0 ;  /* 0x000000ff1500720c */ /* 0x000fda0003f05300 */
[----:B--23--:R-:W-:Y:S05]  /*0c80*/  @!P0 BRA `(.L_x_11) ;  /* 0x0000000000288947 */ /* 0x00cfea0003800000 */
[----:B0-----:R-:W0:Y:S02]  /*0c90*/  LDC R13, c[0x0][0x634] ;  /* 0x00018d00ff0d7b82 */ /* 0x001e240000000800 */
[----:B0-----:R-:W-:-:S05]  /*0ca0*/  IADD3 R13, P0, R18, R13, RZ ;  /* 0x0000000d120d7210 */ /* 0x001fca0007f1e0ff */
[----:B------:R-:W-:-:S04]  /*0cb0*/  IMAD.X R15, RZ, RZ, R17, P0 ;  /* 0x000000ffff0f7224 */ /* 0x000fc800000e0611 */
[----:B------:R-:W-:-:S04]  /*0cc0*/  IMAD.WIDE.U32 R8, R15, R20, RZ ;  /* 0x000000140f087225 */ /* 0x000fc800078e00ff */
[----:B------:R-:W-:-:S04]  /*0cd0*/  IMAD.WIDE.U32 R10, P0, R13, R21, R8 ;  /* 0x000000150d0a7225 */ /* 0x000fc80007800008 */
[----:B------:R-:W-:-:S04]  /*0ce0*/  IMAD.WIDE.U32 R8, R13, R20, RZ ;  /* 0x000000140d087225 */ /* 0x000fc800078e00ff */
[----:B------:R-:W-:Y:S01]  /*0cf0*/  IMAD.X R13, RZ, RZ, RZ, P0 ;  /* 0x000000ffff0d7224 */ /* 0x000fe200000e06ff */
[----:B------:R-:W-:Y:S01]  /*0d00*/  IADD3 RZ, P0, R9, R10, RZ ;  /* 0x0000000a09ff7210 */ /* 0x000fe20007f1e0ff */
[----:B------:R-:W-:-:S04]  /*0d10*/  IMAD.MOV.U32 R12, RZ, RZ, R11 ;  /* 0x000000ffff0c7224 */ /* 0x000fc800078e000b */
[----:B------:R-:W-:-:S08]  /*0d20*/  IMAD.WIDE.U32.X R8, R15, R21, R12, P0 ;  /* 0x000000150f087225 */ /* 0x000fd000000e040c */
.L_x_11:
[-CC-:B------:R-:W-:Y:S01]  /*0d30*/  SHF.R.U64 R31, R8, R2.reuse, R9.reuse ;  /* 0x00000002081f7219 */ /* 0x180fe20000001209 */
[----:B0-----:R-:W0:Y:S01]  /*0d40*/  LDC R12, c[0x0][0x618] ;  /* 0x00018600ff0c7b82 */ /* 0x001e220000000800 */
[----:B------:R-:W-:Y:S01]  /*0d50*/  SHF.R.U32.HI R7, RZ, R2, R9 ;  /* 0x00000002ff077219 */ /* 0x000fe20000011609 */
[----:B------:R-:W-:Y:S01]  /*0d60*/  ULDC UR4, c[0x0][0x150] ;  /* 0x0000540000047ab9 */ /* 0x000fe20000000800 */
[----:B------:R-:W-:Y:S01]  /*0d70*/  IADD3 R11, P0, RZ, -R31, RZ ;  /* 0x8000001fff0b7210 */ /* 0x000fe20007f1e0ff */
[----:B------:R-:W-:Y:S01]  /*0d80*/  IMAD.MOV.U32 R19, RZ, RZ, R17 ;  /* 0x000000ffff137224 */ /* 0x000fe200078e0011 */
[----:B------:R-:W-:-:S03]  /*0d90*/  I2FP.F32.U32 R2, R6 ;  /* 0x0000000600027245 */ /* 0x000fc60000201000 */
[----:B------:R-:W1:Y:S01]  /*0da0*/  LDC.64 R26, c[0x0][0x640] ;  /* 0x00019000ff1a7b82 */ /* 0x000e620000000a00 */
[----:B------:R-:W-:Y:S02]  /*0db0*/  IMAD.X R13, RZ, RZ, ~R7, P0 ;  /* 0x000000ffff0d7224 */ /* 0x000fe400000e0e07 */
[----:B------:R-:W-:Y:S01]  /*0dc0*/  FMUL R2, R2, UR4 ;  /* 0x0000000402027c20 */ /* 0x000fe20008400000 */
[----:B------:R-:W-:Y:S01]  /*0dd0*/  IMAD.WIDE.U32 R8, R11, R24, R18 ;  /* 0x000000180b087225 */ /* 0x000fe200078e0012 */
[----:B------:R-:W-:-:S03]  /*0de0*/  ULDC UR4, c[0x0][0x154] ;  /* 0x0000550000047ab9 */ /* 0x000fc60000000800 */
[----:B------:R-:W-:Y:S01]  /*0df0*/  IMAD R10, R13, R24, RZ ;  /* 0x000000180d0a7224 */ /* 0x000fe200078e02ff */
[----:B------:R-:W2:Y:S01]  /*0e00*/  LDC R7, c[0x0][0x144] ;  /* 0x00005100ff077b82 */ /* 0x000ea20000000800 */
[----:B------:R-:W3:Y:S02]  /*0e10*/  F2I.U32.TRUNC.NTZ R2, R2 ;  /* 0x0000000200027305 */ /* 0x000ee4000020f000 */
[----:B------:R-:W-:-:S04]  /*0e20*/  IMAD R11, R11, R25, R10 ;  /* 0x000000190b0b7224 */ /* 0x000fc800078e020a */
[----:B------:R-:W-:Y:S01]  /*0e30*/  IMAD.IADD R9, R9, 0x1, R11 ;  /* 0x0000000109097824 */ /* 0x000fe200078e020b */
[----:B------:R-:W4:Y:S01]  /*0e40*/  LDC R22, c[0x0][0x608] ;  /* 0x00018200ff167b82 */ /* 0x000f220000000800 */
[----:B------:R-:W-:-:S03]  /*0e50*/  IMAD.MOV.U32 R11, RZ, RZ, -0x1 ;  /* 0xffffffffff0b7424 */ /* 0x000fc600078e00ff */
[--C-:B0-----:R-:W-:Y:S02]  /*0e60*/  SHF.R.U64 R20, R8, R12, R9.reuse ;  /* 0x0000000c08147219 */ /* 0x101fe40000001209 */
[----:B------:R-:W-:Y:S02]  /*0e70*/  I2FP.F32.U32 R8, R14 ;  /* 0x0000000e00087245 */ /* 0x000fe40000201000 */
[----:B------:R-:W0:Y:S01]  /*0e80*/  LDC R24, c[0x0][0x658] ;  /* 0x00019600ff187b82 */ /* 0x000e220000000800 */
[----:B-1----:R-:W-:Y:S01]  /*0e90*/  ISETP.NE.U32.AND P0, PT, R26, RZ, PT ;  /* 0x000000ff1a00720c */ /* 0x002fe20003f05070 */
[----:B---3--:R-:W-:Y:S02]  /*0ea0*/  IMAD.MOV R10, RZ, RZ, -R2 ;  /* 0x000000ffff0a7224 */ /* 0x008fe400078e0a02 */
[----:B------:R-:W-:Y:S01]  /*0eb0*/  FMUL R8, R8, UR4 ;  /* 0x0000000408087c20 */ /* 0x000fe20008400000 */
[----:B------:R-:W-:Y:S02]  /*0ec0*/  SHF.R.U32.HI R9, RZ, R12, R9 ;  /* 0x0000000cff097219 */ /* 0x000fe40000011609 */
[----:B------:R-:W-:Y:S01]  /*0ed0*/  ISETP.NE.AND.EX P0, PT, R27, RZ, PT, P0 ;  /* 0x000000ff1b00720c */ /* 0x000fe20003f05300 */
[----:B------:R1:W3:Y:S01]  /*0ee0*/  F2I.U32.TRUNC.NTZ R15, R8 ;  /* 0x00000008000f7305 */ /* 0x0002e2000020f000 */
[----:B------:R-:W1:Y:S01]  /*0ef0*/  LDC R19, c[0x0][0x148] ;  /* 0x00005200ff137b82 */ /* 0x000e620000000800 */
[----:B--2---:R-:W-:-:S07]  /*0f00*/  IMAD R2, R7, R10, R6 ;  /* 0x0000000a07027224 */ /* 0x004fce00078e0206 */
[----:B------:R-:W2:Y:S01]  /*0f10*/  LDC R25, c[0x0][0x600] ;  /* 0x00018000ff197b82 */ /* 0x000ea20000000800 */
[-CC-:B----4-:R-:W-:Y:S02]  /*0f20*/  SHF.R.U64 R32, R20, R22.reuse, R9.reuse ;  /* 0x0000001614207219 */ /* 0x190fe40000001209 */
[----:B------:R-:W-:Y:S01]  /*0f30*/  SHF.R.U32.HI R7, RZ, R22, R9 ;  /* 0x00000016ff077219 */ /* 0x000fe20000011609 */
[----:B------:R-:W-:-:S04]  /*0f40*/  IMAD.MOV.U32 R9, RZ, RZ, 0x1 ;  /* 0x00000001ff097424 */ /* 0x000fc800078e00ff */
[----:B------:R-:W4:Y:S01]  /*0f50*/  LDC R28, c[0x0][0x648] ;  /* 0x00019200ff1c7b82 */ /* 0x000f220000000800 */
[-C--:B0-----:R-:W-:Y:S02]  /*0f60*/  SHF.L.U32 R6, R11, R24.reuse, RZ ;  /* 0x000000180b067219 */ /* 0x081fe400000006ff */
[--C-:B------:R-:W-:Y:S02]  /*0f70*/  SHF.R.U64 R22, R32, R24, R7.reuse ;  /* 0x0000001820167219 */ /* 0x100fe40000001207 */
[----:B------:R-:W-:Y:S02]  /*0f80*/  LOP3.LUT R13, RZ, R6, RZ, 0x33, !PT ;  /* 0x00000006ff0d7212 */ /* 0x000fe400078e33ff */
[-C--:B------:R-:W-:Y:S01]  /*0f90*/  SHF.R.U32.HI R7, RZ, R24.reuse, R7 ;  /* 0x00000018ff077219 */ /* 0x080fe20000011607 */
[----:B------:R-:W0:Y:S01]  /*0fa0*/  LDC R29, c[0x0][0x638] ;  /* 0x00018e00ff1d7b82 */ /* 0x000e220000000800 */
[----:B------:R-:W-:Y:S01]  /*0fb0*/  SHF.L.U32 R12, R9, R24, RZ ;  /* 0x00000018090c7219 */ /* 0x000fe200000006ff */
[----:B------:R-:W-:-:S06]  /*0fc0*/  IMAD.MOV.U32 R6, RZ, RZ, R22 ;  /* 0x000000ffff067224 */ /* 0x000fcc00078e0016 */
[----:B------:R-:W0:Y:S01]  /*0fd0*/  LDC R30, c[0x0][0x610] ;  /* 0x00018400ff1e7b82 */ /* 0x000e220000000800 */
[----:B-1-3--:R-:W-:Y:S05]  /*0fe0*/  @!P0 BRA `(.L_x_12) ;  /* 0x0000000000288947 */ /* 0x00afea0003800000 */
[----:B------:R-:W1:Y:S02]  /*0ff0*/  LDC R11, c[0x0][0x64c] ;  /* 0x00019300ff0b7b82 */ /* 0x000e640000000800 */
[----:B-1----:R-:W-:-:S05]  /*1000*/  IADD3 R11, P0, R22, R11, RZ ;  /* 0x0000000b160b7210 */ /* 0x002fca0007f1e0ff */
        /* <DEDUP_REMOVED lines=8> */
.L_x_12:
[----:B----4-:R-:W-:Y:S01]  /*1090*/  SHF.R.U64 R6, R6, R28, R7 ;  /* 0x0000001c06067219 */ /* 0x010fe20000001207 */
[----:B--2---:R-:W-:Y:S01]  /*10a0*/  VIADD R7, R25, 0xffffffff ;  /* 0xffffffff19077836 */ /* 0x004fe20000000000 */
[----:B------:R-:W-:Y:S01]  /*10b0*/  LOP3.LUT R13, R32, R13, RZ, 0xc0, !PT ;  /* 0x0000000d200d7212 */ /* 0x000fe200078ec0ff */
[----:B------:R-:W-:Y:S02]  /*10c0*/  IMAD.MOV R15, RZ, RZ, -R15 ;  /* 0x000000ffff0f7224 */ /* 0x000fe400078e0a0f */
[----:B------:R-:W-:Y:S01]  /*10d0*/  IMAD.MOV R8, RZ, RZ, -R6 ;  /* 0x000000ffff087224 */ /* 0x000fe200078e0a06 */
[----:B------:R-:W-:Y:S01]  /*10e0*/  LOP3.LUT R7, R20, R7, RZ, 0xc0, !PT ;  /* 0x0000000714077212 */ /* 0x000fe200078ec0ff */
[----:B------:R-:W-:Y:S02]  /*10f0*/  IMAD R13, R12, R6, R13 ;  /* 0x000000060c0d7224 */ /* 0x000fe400078e020d */
[----:B------:R-:W-:Y:S02]  /*1100*/  @P1 IMAD R2, R19, R15, R14 ;  /* 0x0000000f13021224 */ /* 0x000fe400078e020e */
[----:B0-----:R-:W-:-:S02]  /*1110*/  IMAD R6, R8, R29, R22 ;  /* 0x0000001d08067224 */ /* 0x001fc400078e0216 */
[----:B------:R-:W-:Y:S02]  /*1120*/  IMAD R2, R13, R30, R2 ;  /* 0x0000001e0d027224 */ /* 0x000fe400078e0202 */
[----:B------:R-:W-:Y:S02]  /*1130*/  IMAD R19, R6, R25, R7 ;  /* 0x0000001906137224 */ /* 0x000fe400078e0207 */
[----:B------:R-:W-:-:S03]  /*1140*/  IMAD.MOV.U32 R8, RZ, RZ, 0x1 ;  /* 0x00000001ff087424 */ /* 0x000fc600078e00ff */
[----:B------:R-:W-:Y:S02]  /*1150*/  SEL R22, R19, R2, !P1 ;  /* 0x0000000213167207 */ /* 0x000fe40004800000 */
[----:B------:R-:W-:Y:S01]  /*1160*/  SEL R19, R2, R19, !P1 ;  /* 0x0000001302137207 */ /* 0x000fe20004800000 */
[----:B------:R-:W-:-:S07]  /*1170*/  IMAD.MOV.U32 R2, RZ, RZ, R31 ;  /* 0x000000ffff027224 */ /* 0x000fce00078e001f */
.L_x_10:
[----:B------:R-:W-:Y:S05]  /*1180*/  @!P2 BRA `(.L_x_13) ;  /* 0x000000940084a947 */ /* 0x000fea0003800000 */
[----:B------:R-:W-:-:S13]  /*1190*/  ISETP.GT.U32.AND P0, PT, R33, 0x1, PT ;  /* 0x000000012100780c */ /* 0x000fda0003f04070 */
[----:B------:R-:W-:Y:S05]  /*11a0*/  @P0 EXIT ;  /* 0x000000000000094d */ /* 0x000fea0003800000 */
.L_x_14:
[----:B------:R-:W-:-:S08]  /*11b0*/  NOP ;  /* 0x0000000000007918 */ /* 0x000fd00000000000 */
[----:B------:R-:W1:Y:S02]  /*11c0*/  USETMAXREG.TRY_ALLOC.CTAPOOL UP0, 0xe8 ;  /* 0x000000e8000079c8 */ /* 0x000e640008000600 */
[----:B-1----:R-:W-:-:S13]  /*11d0*/  PLOP3.LUT P0, PT, PT, PT, UP0, 0x80, 0x0 ;  /* 0x000000000000781c */ /* 0x002fda0003f0f008 */
[----:B------:R-:W-:Y:S05]  /*11e0*/  @!P0 BRA `(.L_x_14) ;  /* 0xfffffffc00f08947 */ /* 0x000fea000383ffff */
[----:B------:R-:W-:-:S13]  /*11f0*/  LOP3.LUT P0, RZ, R8, 0xff, RZ, 0xc0, !PT ;  /* 0x000000ff08ff7812 */ /* 0x000fda000780c0ff */
[----:B------:R-:W-:Y:S05]  /*1200*/  @!P0 EXIT ;  /* 0x000000000000894d */ /* 0x000fea0003800000 */
[----:B------:R-:W1:Y:S01]  /*1210*/  S2UR UR4, SR_CgaCtaId ;  /* 0x00000000000479c3 */ /* 0x000e620000008800 */
[----:B------:R-:W-:Y:S01]  /*1220*/  VIADD R6, R5, 0xffffffff ;  /* 0xffffffff05067836 */ /* 0x000fe20000000000 */
[----:B------:R-:W-:Y:S01]  /*1230*/  SHF.R.S32.HI R0, RZ, 0x1f, R3 ;  /* 0x0000001fff007819 */ /* 0x000fe20000011403 */
[----:B------:R-:W-:Y:S01]  /*1240*/  UMOV UR41, 0x400 ;  /* 0x0000040000297882 */ /* 0x000fe20000000000 */
[----:B------:R-:W-:Y:S01]  /*1250*/  UISETP.LT.AND UP0, UPT, UR40, 0x1, UPT ;  /* 0x000000012800788c */ /* 0x000fe2000bf01270 */
[----:B------:R-:W-:Y:S01]  /*1260*/  LOP3.LUT R172, R16, 0x1, RZ, 0xfc, !PT ;  /* 0x0000000110ac7812 */ /* 0x000fe200078efcff */
[----:B------:R-:W-:Y:S01]  /*1270*/  USHF.L.U32 UR44, UR40, 0x1, URZ ;  /* 0x00000001282c7899 */ /* 0x000fe2000800063f */
[----:B------:R-:W-:Y:S01]  /*1280*/  R2UR UR42, R6 ;  /* 0x00000000062a72ca */ /* 0x000fe200000e0000 */
[----:B------:R-:W-:Y:S01]  /*1290*/  USEL UR43, UR40, 0x1, UP0 ;  /* 0x00000001282b7887 */ /* 0x000fe20008000000 */
[CC--:B------:R-:W-:Y:S02]  /*12a0*/  LEA.HI R4, R0.reuse, R3.reuse, RZ, 0x2 ;  /* 0x0000000300047211 */ /* 0x0c0fe400078f10ff */
[----:B------:R-:W-:Y:S01]  /*12b0*/  LEA.HI R0, R0, R3, RZ, 0x5 ;  /* 0x0000000300007211 */ /* 0x000fe200078f28ff */
[----:B------:R-:W-:Y:S01]  /*12c0*/  UIADD3 UR43, -UR43, UR40, URZ ;  /* 0x000000282b2b7290 */ /* 0x000fe2000fffe13f */
[----:B------:R-:W-:-:S02]  /*12d0*/  SHF.R.S32.HI R154, RZ, 0x2, R4 ;  /* 0x00000002ff9a7819 */ /* 0x000fc40000011404 */
[----:B------:R-:W-:Y:S02]  /*12e0*/  SHF.R.S32.HI R5, RZ, 0x1f, R4 ;  /* 0x0000001fff057819 */ /* 0x000fe40000011404 */
[----:B------:R-:W-:Y:S02]  /*12f0*/  LOP3.LUT R156, R4, 0xfffffffc, RZ, 0xc0, !PT ;  /* 0xfffffffc049c7812 */ /* 0x000fe400078ec0ff */
[----:B------:R-:W-:Y:S01]  /*1300*/  LEA.HI R5, R5, R154, RZ, 0x3 ;  /* 0x0000009a05057211 */ /* 0x000fe200078f18ff */
[----:B------:R-:W-:Y:S01]  /*1310*/  USHF.L.U32 UR42, UR42, 0x3, URZ ;  /* 0x000000032a2a7899 */ /* 0x000fe2000800063f */
[----:B------:R-:W-:Y:S01]  /*1320*/  ISETP.NE.AND P0, PT, R6, RZ, PT ;  /* 0x000000ff0600720c */ /* 0x000fe20003f05270 */
[----:B------:R-:W-:Y:S01]  /*1330*/  IMAD.IADD R156, R3, 0x1, -R156 ;  /* 0x00000001039c7824 */ /* 0x000fe200078e0a9c */
[----:B------:R-:W-:Y:S01]  /*1340*/  LOP3.LUT R5, R5, 0xfffffff8, RZ, 0xc0, !PT ;  /* 0xfffffff805057812 */ /* 0x000fe200078ec0ff */
[----:B-1----:R-:W-:Y:S01]  /*1350*/  ULEA UR41, UR4, UR41, 0x18 ;  /* 0x0000002904297291 */ /* 0x002fe2000f8ec03f */
[----:B------:R-:W-:Y:S01]  /*1360*/  SEL R173, RZ, 0x1, P0 ;  /* 0x00000001ffad7807 */ /* 0x000fe20000000000 */
[----:B------:R-:W-:Y:S01]  /*1370*/  IMAD.U32 R158, RZ, RZ, UR42 ;  /* 0x0000002aff9e7e24 */ /* 0x000fe2000f8e00ff */
[----:B------:R-:W-:Y:S01]  /*1380*/  ULDC UR4, c[0x0][0x284] ;  /* 0x0000a10000047ab9 */ /* 0x000fe20000000800 */
[----:B------:R-:W-:Y:S01]  /*1390*/  IMAD.IADD R154, R154, 0x1, -R5 ;  /* 0x000000019a9a7824 */ /* 0x000fe200078e0a05 */
[----:B------:R-:W-:Y:S01]  /*13a0*/  UIADD3 UR45, UR41, 0x60, URZ ;  /* 0x00000060292d7890 */ /* 0x000fe2000fffe03f */
[----:B------:R-:W-:-:S02]  /*13b0*/  SHF.R.S32.HI R5, RZ, 0x5, R0 ;  /* 0x00000005ff057819 */ /* 0x000fc40000011400 */
[C---:B------:R-:W-:Y:S02]  /*13c0*/  LOP3.LUT R160, R158.reuse, 0x8, RZ, 0xc0, !PT ;  /* 0x000000089ea07812 */ /* 0x040fe400078ec0ff */
[--C-:B------:R-:W-:Y:S01]  /*13d0*/  SHF.R.S32.HI R155, RZ, 0x1f, R154.reuse ;  /* 0x0000001fff9b7819 */ /* 0x100fe2000001149a */
[C-C-:B------:R-:W-:Y:S01]  /*13e0*/  IMAD R161, R5.reuse, -0x10, -R154.reuse ;  /* 0xfffffff005a17824 */ /* 0x140fe200078e0a9a */
[----:B------:R-:W-:Y:S01]  /*13f0*/  LOP3.LUT R158, R158, 0x8, RZ, 0xc, !PT ;  /* 0x000000089e9e7812 */ /* 0x000fe200078e0cff */
[----:B------:R-:W-:Y:S01]  /*1400*/  IMAD.U32 R157, RZ, RZ, UR45 ;  /* 0x0000002dff9d7e24 */ /* 0x000fe2000f8e00ff */
[----:B------:R-:W-:Y:S01]  /*1410*/  LOP3.LUT R160, R160, 0x18, RZ, 0x3c, !PT ;  /* 0x00000018a0a07812 */ /* 0x000fe200078e3cff */
[----:B------:R-:W-:-:S04]  /*1420*/  IMAD.WIDE R154, R5, 0x10, R154 ;  /* 0x00000010059a7825 */ /* 0x000fc800078e029a */
[----:B------:R-:W-:Y:S02]  /*1430*/  VIADD R159, R157, UR42 ;  /* 0x0000002a9d9f7c36 */ /* 0x000fe40008000000 */
[----:B------:R-:W-:-:S07]  /*1440*/  VIADD R161, R161, UR4 ;  /* 0x00000004a1a17c36 */ /* 0x000fce0008000000 */
.L_x_290:
[----:B------:R-:W-:Y:S01]  /*1450*/  SHF.L.U32 R0, R173, 0x1f, RZ ;  /* 0x0000001fad007819 */ /* 0x000fe200000006ff */
[----:B------:R-:W-:Y:S02]  /*1460*/  ULDC UR4, c[0x0][0x28c] ;  /* 0x0000a30000047ab9 */ /* 0x000fe40000000800 */
[----:B------:R-:W-:Y:S01]  /*1470*/  ISETP.LT.AND P1, PT, RZ, UR4, PT ;  /* 0x00000004ff007c0c */ /* 0x000fe2000bf21270 */
[----:B------:R-:W1:Y:S02]  /*1480*/  SYNCS.PHASECHK.TRANS64.TRYWAIT P0, [R157+UR42], R0 ;  /* 0x000000009d0075a7 */ /* 0x000e64000800016a */
[----:B-1-34-:R-:W-:Y:S10]  /*1490*/  @!P0 BRA `(.L_x_15) ;  /* 0x000000a4000c8947 */ /* 0x01aff40003800000 */
.L_x_313:
[----:B------:R-:W-:Y:S05]  /*14a0*/  @P1 BRA `(.L_x_16) ;  /* 0x0000000000401947 */ /* 0x000fea0003800000 */
[----:B-1----:R-:W-:Y:S01]  /*14b0*/  MOV R0, 0x0 ;  /* 0x0000000000007802 */ /* 0x002fe20000000f00 */
[----:B------:R-:W-:Y:S01]  /*14c0*/  ULDC.64 UR4, c[0x4][0x68] ;  /* 0x01001a0000047ab9 */ /* 0x000fe20000000a00 */
[----:B------:R-:W-:Y:S01]  /*14d0*/  ULDC.64 UR6, c[0x4][0x8] ;  /* 0x0100020000067ab9 */ /* 0x000fe20000000a00 */
[----:B------:R-:W-:Y:S01]  /*14e0*/  IMAD.U32 R4, RZ, RZ, UR4 ;  /* 0x00000004ff047e24 */ /* 0x000fe2000f8e00ff */
[----:B------:R1:W2:Y:S01]  /*14f0*/  LDC.64 R14, c[0x4][R0] ;  /* 0x01000000000e7b82 */ /* 0x0002a20000000a00 */
[----:B------:R-:W-:Y:S01]  /*1500*/  IMAD.U32 R5, RZ, RZ, UR5 ;  /* 0x00000005ff057e24 */ /* 0x000fe2000f8e00ff */
[----:B------:R-:W-:Y:S01]  /*1510*/  ULDC.64 UR4, c[0x4][0x70] ;  /* 0x01001c0000047ab9 */ /* 0x000fe20000000a00 */
[----:B------:R-:W-:Y:S02]  /*1520*/  IMAD.U32 R10, RZ, RZ, UR6 ;  /* 0x00000006ff0a7e24 */ /* 0x000fe4000f8e00ff */
[----:B------:R-:W-:Y:S02]  /*1530*/  IMAD.U32 R6, RZ, RZ, UR4 ;  /* 0x00000004ff067e24 */ /* 0x000fe4000f8e00ff */
[----:B------:R-:W-:-:S02]  /*1540*/  IMAD.U32 R7, RZ, RZ, UR5 ;  /* 0x00000005ff077e24 */ /* 0x000fc4000f8e00ff */
[----:B------:R-:W-:Y:S02]  /*1550*/  IMAD.U32 R11, RZ, RZ, UR7 ;  /* 0x00000007ff0b7e24 */ /* 0x000fe4000f8e00ff */
[----:B------:R-:W-:Y:S02]  /*1560*/  IMAD.MOV.U32 R8, RZ, RZ, 0x1e1 ;  /* 0x000001e1ff087424 */ /* 0x000fe400078e00ff */
[----:B0-----:R-:W-:Y:S02]  /*1570*/  IMAD.MOV.U32 R12, RZ, RZ, 0x1 ;  /* 0x00000001ff0c7424 */ /* 0x001fe400078e00ff */
[----:B-1----:R-:W-:-:S07]  /*1580*/  IMAD.MOV.U32 R13, RZ, RZ, RZ ;  /* 0x000000ffff0d7224 */ /* 0x002fce00078e00ff */
[----:B------:R-:W-:-:S07]  /*1590*/  LEPC R20, `(.L_x_16) ;  /* 0x000000001014794e */ /* 0x000fce0000000000 */
[----:B--2--5:R-:W-:Y:S05]  /*15a0*/  CALL.ABS.NOINC R14 ;  /* 0x000000000e007343 */ /* 0x024fea0003c00000 */
.L_x_16:
[----:B------:R-:W-:-:S13]  /*15b0*/  ISETP.NE.AND P0, PT, R172, 0x3, PT ;  /* 0x00000003ac00780c */ /* 0x000fda0003f05270 */
[----:B------:R-:W-:Y:S05]  /*15c0*/  @!P0 BRA `(.L_x_17) ;  /* 0x0000000000048947 */ /* 0x000fea0003800000 */
[----:B------:R-:W-:Y:S01]  /*15d0*/  BPT.TRAP 0x1 ;  /* 0x000000040000795c */ /* 0x000fe20000300000 */
.L_x_17:
[----:B------:R-:W-:Y:S02]  /*15e0*/  IMAD.U32 R3, RZ, RZ, UR38 ;  /* 0x00000026ff037e24 */ /* 0x000fe4000f8e00ff */
[----:B-1----:R-:W-:-:S03]  /*15f0*/  IMAD.U32 R0, RZ, RZ, UR39 ;  /* 0x00000027ff007e24 */ /* 0x002fc6000f8e00ff */
[----:B------:R-:W-:Y:S02]  /*1600*/  LEA R3, R3, UR41, 0x3 ;  /* 0x0000002903037c11 */ /* 0x000fe4000f8e18ff */
[----:B------:R-:W-:-:S04]  /*1610*/  SHF.L.U32 R0, R0, 0x1f, RZ ;  /* 0x0000001f00007819 */ /* 0x000fc800000006ff */
[----:B------:R1:W2:Y:S01]  /*1620*/  SYNCS.PHASECHK.TRANS64.TRYWAIT P1, [R3+URZ], R0 ;  /* 0x00000000030075a7 */ /* 0x0002a2000802017f */
[----:B------:R-:W-:Y:S05]  /*1630*/  @!P0 BRA `(.L_x_18) ;  /* 0x0000000000048947 */ /* 0x000fea0003800000 */
[----:B------:R-:W-:Y:S01]  /*1640*/  BPT.TRAP 0x1 ;  /* 0x000000040000795c */ /* 0x000fe20000300000 */
.L_x_18:
[----:B------:R-:W-:-:S05]  /*1650*/  IMAD.U32 R4, RZ, RZ, UR43 ;  /* 0x0000002bff047e24 */ /* 0x000fca000f8e00ff */
[----:B------:R-:W-:Y:S01]  /*1660*/  ISETP.GE.AND P2, PT, R4, 0x1, PT ;  /* 0x000000010400780c */ /* 0x000fe20003f46270 */
[----:B--2---:R-:W-:-:S12]  /*1670*/  @P1 BRA `(.L_x_19) ;  /* 0x0000000000081947 */ /* 0x004fd80003800000 */
[----:B------:R-:W2:Y:S02]  /*1680*/  SYNCS.PHASECHK.TRANS64.TRYWAIT P1, [R3+URZ], R0 ;  /* 0x00000000030075a7 */ /* 0x000ea4000802017f */
[----:B--2---:R-:W-:Y:S05]  /*1690*/  @!P1 BRA `(.L_x_20) ;  /* 0x000000a000a09947 */ /* 0x004fea0003800000 */
.L_x_19:
[----:B------:R-:W-:Y:S05]  /*16a0*/  WARPSYNC.ALL ;  /* 0x0000000000007948 */ /* 0x000fea0003800000 */
[----:B------:R-:W-:Y:S01]  /*16b0*/  UIADD3 UR4, UR41, 0x180, URZ ;  /* 0x0000018029047890 */ /* 0x000fe2000fffe03f */
[----:B------:R-:W-:Y:S01]  /*16c0*/  WARPGROUP.ARRIVE ;  /* 0x00000000000079c5 */ /* 0x000fe20000000000 */
[----:B------:R-:W-:Y:S02]  /*16d0*/  UIADD3 UR5, UR41, 0x14180, URZ ;  /* 0x0001418029057890 */ /* 0x000fe4000fffe03f */
[----:B------:R-:W-:Y:S02]  /*16e0*/  USHF.R.U32.HI UR4, URZ, 0x4, UR4 ;  /* 0x000000043f047899 */ /* 0x000fe40008011604 */
[----:B------:R-:W-:-:S02]  /*16f0*/  USHF.R.U32.HI UR5, URZ, 0x4, UR5 ;  /* 0x000000043f057899 */ /* 0x000fc40008011605 */
[----:B------:R-:W-:Y:S02]  /*1700*/  ULOP3.LUT UR4, UR4, 0x3fff, URZ, 0xc0, !UPT ;  /* 0x00003fff04047892 */ /* 0x000fe4000f8ec03f */
[----:B------:R-:W-:Y:S02]  /*1710*/  ULOP3.LUT UR5, UR5, 0x3fff, URZ, 0xc0, !UPT ;  /* 0x00003fff05057892 */ /* 0x000fe4000f8ec03f */
[----:B------:R-:W-:Y:S02]  /*1720*/  ULOP3.LUT UR4, UR4, 0x10000, URZ, 0xfc, !UPT ;  /* 0x0001000004047892 */ /* 0x000fe4000f8efc3f */
[----:B------:R-:W-:Y:S02]  /*1730*/  ULOP3.LUT UR5, UR5, 0x10000, URZ, 0xfc, !UPT ;  /* 0x0001000005057892 */ /* 0x000fe4000f8efc3f */
[----:B------:R-:W-:Y:S02]  /*1740*/  ULEA UR6, UR38, UR4, 0xa ;  /* 0x0000000426067291 */ /* 0x000fe4000f8e503f */
[----:B------:R-:W-:Y:S01]  /*1750*/  ULEA UR7, UR38, UR5, 0xc ;  /* 0x0000000526077291 */ /* 0x000fe2000f8e603f */
[----:B------:R-:W-:Y:S01]  /*1760*/  UMOV UR9, 0x40000040 ;  /* 0x4000004000097882 */ /* 0x000fe20000000000 */
[----:B------:R-:W-:-:S03]  /*1770*/  UMOV UR11, 0x40000040 ;  /* 0x40000040000b7882 */ /* 0x000fc60000000000 */
[----:B------:R-:W-:Y:S02]  /*1780*/  UMOV UR8, UR6 ;  /* 0x0000000600087c82 */ /* 0x000fe40008000000 */
[----:B------:R-:W-:Y:S02]  /*1790*/  UMOV UR10, UR7 ;  /* 0x00000007000a7c82 */ /* 0x000fe40008000000 */
[----:B------:R-:W-:Y:S01]  /*17a0*/  HGMMA.64x256x16.F32 R24, gdesc[UR8], RZ, !UPT, gsb0 ;  /* 0x03e00000081879f0 */ /* 0x000fe2000c0008ff */
[----:B------:R-:W-:Y:S02]  /*17b0*/  UIADD3 UR8, UR6, 0x2, URZ ;  /* 0x0000000206087890 */ /* 0x000fe4000fffe03f */
[----:B------:R-:W-:Y:S01]  /*17c0*/  UIADD3 UR10, UR7, 0x2, URZ ;  /* 0x00000002070a7890 */ /* 0x000fe2000fffe03f */
[----:B------:R-:W-:Y:S01]  /*17d0*/  UMOV UR9, 0x40000040 ;  /* 0x4000004000097882 */ /* 0x000fe20000000000 */
[----:B------:R-:W-:Y:S01]  /*17e0*/  UMOV UR11, 0x40000040 ;  /* 0x40000040000b7882 */ /* 0x000fe20000000000 */
[----:B------:R-:W-:-:S02]  /*17f0*/  WARPGROUP.DEPBAR.LE gsb0, 0x0 ;  /* 0x00008000000079c5 */ /* 0x000fc40000010000 */
[----:B------:R-:W-:-:S15]  /*1800*/  WARPGROUP.ARRIVE ;  /* 0x00000000000079c5 */ /* 0x000fde0000000000 */
[----:B------:R-:W-:-:S05]  /*1810*/  NOP ;  /* 0x0000000000007918 */ /* 0x000fca0000000000 */
[----:B------:R-:W-:Y:S01]  /*1820*/  HGMMA.64x256x16.F32 R24, gdesc[UR8], R24, gsb0 ;  /* 0x03e00000081879f0 */ /* 0x000fe20008000818 */
[----:B------:R-:W-:Y:S02]  /*1830*/  UIADD3 UR8, UR6, 0x4, URZ ;  /* 0x0000000406087890 */ /* 0x000fe4000fffe03f */
[----:B------:R-:W-:Y:S01]  /*1840*/  UIADD3 UR10, UR7, 0x4, URZ ;  /* 0x00000004070a7890 */ /* 0x000fe2000fffe03f */
[----:B------:R-:W-:Y:S01]  /*1850*/  UMOV UR9, 0x40000040 ;  /* 0x4000004000097882 */ /* 0x000fe20000000000 */
[----:B------:R-:W-:Y:S01]  /*1860*/  UMOV UR11, 0x40000040 ;  /* 0x40000040000b7882 */ /* 0x000fe20000000000 */
[----:B------:R-:W-:Y:S02]  /*1870*/  WARPGROUP.DEPBAR.LE gsb0, 0x0 ;  /* 0x00008000000079c5 */ /* 0x000fe40000010000 */
        /* <DEDUP_REMOVED lines=42> */
[----:B------:R-:W-:Y:S03]  /*1b20*/  HGMMA.64x256x16.F32 R24, gdesc[UR8], R24, gsb0 ;  /* 0x03e00000081879f0 */ /* 0x000fe60008000818 */
[----:B------:R-:W-:Y:S02]  /*1b30*/  WARPGROUP.DEPBAR.LE gsb0, 0x0 ;  /* 0x00008000000079c5 */ /* 0x000fe40000010000 */
[----:B------:R-:W-:Y:S05]  /*1b40*/  @!P2 BRA `(.L_x_21) ;  /* 0x00000004009ca947 */ /* 0x000fea0003800000 */
[----:B------:R-:W-:Y:S01]  /*1b50*/  UIADD3 UR6, UR38, 0x1, URZ ;  /* 0x0000000126067890 */ /* 0x000fe2000fffe03f */
[----:B-12---:R-:W-:-:S03]  /*1b60*/  IMAD.U32 R0, RZ, RZ, UR43 ;  /* 0x0000002bff007e24 */ /* 0x006fc6000f8e00ff */
[----:B------:R-:W-:-:S04]  /*1b70*/  UISETP.NE.AND UP0, UPT, UR6, 0x5, UPT ;  /* 0x000000050600788c */ /* 0x000fc8000bf05270 */
[----:B------:R-:W-:Y:S02]  /*1b80*/  USEL UR7, URZ, 0x1, UP0 ;  /* 0x000000013f077887 */ /* 0x000fe40008000000 */
[----:B------:R-:W-:Y:S02]  /*1b90*/  USEL UR6, UR6, URZ, UP0 ;  /* 0x0000003f06067287 */ /* 0x000fe40008000000 */
[----:B------:R-:W-:-:S06]  /*1ba0*/  ULOP3.LUT UR7, UR39, UR7, URZ, 0x3c, !UPT ;  /* 0x0000000727077292 */ /* 0x000fcc000f8e3c3f */
[----:B------:R-:W-:Y:S01]  /*1bb0*/  IMAD.U32 R5, RZ, RZ, UR7 ;  /* 0x00000007ff057e24 */ /* 0x000fe2000f8e00ff */
[----:B------:R-:W-:-:S06]  /*1bc0*/  UMOV UR7, UR38 ;  /* 0x0000002600077c82 */ /* 0x000fcc0008000000 */
.L_x_28:
[----:B-12---:R-:W-:Y:S05]  /*1bd0*/  @!P0 BRA `(.L_x_22) ;  /* 0x0000000000048947 */ /* 0x006fea0003800000 */
[----:B------:R-:W-:Y:S01]  /*1be0*/  BPT.TRAP 0x1 ;  /* 0x000000040000795c */ /* 0x000fe20000300000 */
.L_x_22:
[----:B------:R-:W-:Y:S01]  /*1bf0*/  ULEA UR8, UR6, UR41, 0x3 ;  /* 0x0000002906087291 */ /* 0x000fe2000f8e183f */
[----:B------:R-:W-:-:S08]  /*1c00*/  SHF.L.U32 R3, R5, 0x1f, RZ ;  /* 0x0000001f05037819 */ /* 0x000fd000000006ff */
[----:B------:R1:W2:Y:S01]  /*1c10*/  SYNCS.PHASECHK.TRANS64.TRYWAIT P1, [UR8], R3 ;  /* 0x00000003ff0075a7 */ /* 0x0002a20008020148 */
[----:B------:R-:W-:Y:S05]  /*1c20*/  @!P0 BRA `(.L_x_23) ;  /* 0x0000000000048947 */ /* 0x000fea0003800000 */
[----:B------:R-:W-:Y:S01]  /*1c30*/  BPT.TRAP 0x1 ;  /* 0x000000040000795c */ /* 0x000fe20000300000 */
.L_x_23:
[----:B--2---:R-:W-:Y:S05]  /*1c40*/  @P1 BRA `(.L_x_24) ;  /* 0x0000000000081947 */ /* 0x004fea0003800000 */
[----:B------:R-:W2:Y:S02]  /*1c50*/  SYNCS.PHASECHK.TRANS64.TRYWAIT P1, [UR8], R3 ;  /* 0x00000003ff0075a7 */ /* 0x000ea40008020148 */
[----:B--2---:R-:W-:Y:S05]  /*1c60*/  @!P1 BRA `(.L_x_25) ;  /* 0x0000009c00409947 */ /* 0x004fea0003800000 */
.L_x_24:
[----:B------:R-:W-:Y:S01]  /*1c70*/  ULEA UR12, UR6, UR4, 0xa ;  /* 0x00000004060c7291 */ /* 0x000fe2000f8e503f */
[----:B------:R-:W-:Y:S01]  /*1c80*/  WARPGROUP.ARRIVE ;  /* 0x00000000000079c5 */ /* 0x000fe20000000000 */
[----:B------:R-:W-:Y:S01]  /*1c90*/  ULEA UR13, UR6, UR5, 0xc ;  /* 0x00000005060d7291 */ /* 0x000fe2000f8e603f */
[----:B------:R-:W-:Y:S01]  /*1ca0*/  UMOV UR9, 0x40000040 ;  /* 0x4000004000097882 */ /* 0x000fe20000000000 */
[----:B------:R-:W-:-:S03]  /*1cb0*/  UMOV UR11, 0x40000040 ;  /* 0x40000040000b7882 */ /* 0x000fc60000000000 */
[----:B------:R-:W-:Y:S02]  /*1cc0*/  UMOV UR8, UR12 ;  /* 0x0000000c00087c82 */ /* 0x000fe40008000000 */
[----:B------:R-:W-:Y:S02]  /*1cd0*/  UMOV UR10, UR13 ;  /* 0x0000000d000a7c82 */ /* 0x000fe40008000000 */
[----:B------:R-:W-:Y:S01]  /*1ce0*/  HGMMA.64x256x16.F32 R24, gdesc[UR8], R24, gsb0 ;  /* 0x03e00000081879f0 */ /* 0x000fe20008000818 */
        /* <DEDUP_REMOVED lines=58> */
[----:B------:R-:W-:Y:S01]  /*2090*/  BPT.TRAP 0x1 ;  /* 0x000000040000795c */ /* 0x000fe20000300000 */
.L_x_26:
[----:B------:R-:W-:Y:S01]  /*20a0*/  ULEA UR8, UR7, UR41, 0x3 ;  /* 0x0000002907087291 */ /* 0x000fe2000f8e183f */
[----:B------:R-:W-:-:S03]  /*20b0*/  ISETP.GT.U32.AND P1, PT, R16, 0x1, PT ;  /* 0x000000011000780c */ /* 0x000fc60003f24070 */
[----:B------:R-:W-:-:S04]  /*20c0*/  UIADD3 UR8, UR8, 0x28, URZ ;  /* 0x0000002808087890 */ /* 0x000fc8000fffe03f */
[----:B------:R-:W-:-:S09]  /*20d0*/  UPRMT UR8, URZ, 0x654, UR8 ;  /* 0x000006543f087896 */ /* 0x000fd20008000008 */
[----:B------:R-:W-:Y:S01]  /*20e0*/  SYNCS.ARRIVE.TRANS64.RED.A1T0 RZ, [UR8], RZ ;  /* 0x000000ffffff79a7 */ /* 0x000fe20008100408 */
[----:B------:R-:W-:Y:S05]  /*20f0*/  @P1 BRA `(.L_x_27) ;  /* 0x0000000000041947 */ /* 0x000fea0003800000 */
[----:B------:R-:W-:Y:S01]  /*2100*/  BPT.TRAP 0x1 ;  /* 0x000000040000795c */ /* 0x000fe20000300000 */
.L_x_27:
[----:B------:R-:W-:Y:S01]  /*2110*/  UIADD3 UR6, UR6, 0x1, URZ ;  /* 0x0000000106067890 */ /* 0x000fe2000fffe03f */
[C---:B------:R-:W-:Y:S01]  /*2120*/  ISETP.GT.AND P1, PT, R0.reuse, 0x1, PT ;  /* 0x000000010000780c */ /* 0x040fe20003f24270 */
[----:B------:R-:W-:Y:S01]  /*2130*/  UIADD3 UR7, UR7, 0x1, URZ ;  /* 0x0000000107077890 */ /* 0x000fe2000fffe03f */
[----:B------:R-:W-:Y:S01]  /*2140*/  VIADD R0, R0, 0xffffffff ;  /* 0xffffffff00007836 */ /* 0x000fe20000000000 */
[----:B------:R-:W-:Y:S02]  /*2150*/  UISETP.NE.AND UP0, UPT, UR6, 0x5, UPT ;  /* 0x000000050600788c */ /* 0x000fe4000bf05270 */
[----:B------:R-:W-:Y:S02]  /*2160*/  UISETP.NE.AND UP1, UPT, UR7, 0x5, UPT ;  /* 0x000000050700788c */ /* 0x000fe4000bf25270 */
[----:B------:R-:W-:Y:S02]  /*2170*/  USEL UR8, URZ, 0x1, UP0 ;  /* 0x000000013f087887 */ /* 0x000fe40008000000 */
[----:B------:R-:W-:-:S02]  /*2180*/  USEL UR6, UR6, URZ, UP0 ;  /* 0x0000003f06067287 */ /* 0x000fc40008000000 */
[----:B------:R-:W-:Y:S02]  /*2190*/  USEL UR7, UR7, URZ, UP1 ;  /* 0x0000003f07077287 */ /* 0x000fe40008800000 */
[----:B------:R-:W-:Y:S01]  /*21a0*/  LOP3.LUT R5, R5, UR8, RZ, 0x3c, !PT ;  /* 0x0000000805057c12 */ /* 0x000fe2000f8e3cff */
[----:B------:R-:W-:Y:S09]  /*21b0*/  @P1 BRA `(.L_x_28) ;  /* 0xfffffff800841947 */ /* 0x000ff2000383ffff */
.L_x_21:
[----:B-12---:R-:W1:Y:S01]  /*21c0*/  LDC R0, c[0x0][0x28c] ;  /* 0x0000a300ff007b82 */ /* 0x006e620000000800 */
[----:B------:R2:W-:Y:S01]  /*21d0*/  SYNCS.ARRIVE.TRANS64.A1T0 RZ, [R158+UR45], RZ ;  /* 0x000000ff9eff79a7 */ /* 0x0005e2000810002d */
[----:B-1----:R-:W-:-:S13]  /*21e0*/  ISETP.GE.AND P1, PT, R0, 0x1, PT ;  /* 0x000000010000780c */ /* 0x002fda0003f26270 */
[----:B--2---:R-:W-:Y:S05]  /*21f0*/  @!P1 BRA `(.L_x_29) ;  /* 0x0000000000349947 */ /* 0x004fea0003800000 */
[----:B------:R-:W-:Y:S05]  /*2200*/  @!P0 BRA `(.L_x_30) ;  /* 0x0000000000048947 */ /* 0x000fea0003800000 */
[----:B------:R-:W-:Y:S01]  /*2210*/  BPT.TRAP 0x1 ;  /* 0x000000040000795c */ /* 0x000fe20000300000 */
.L_x_30:
[----:B------:R-:W-:Y:S01]  /*2220*/  UIADD3 UR6, UR43, UR38, URZ ;  /* 0x000000262b067290 */ /* 0x000fe2000fffe03f */
[----:B------:R-:W-:-:S03]  /*2230*/  ISETP.GT.U32.AND P0, PT, R16, 0x1, PT ;  /* 0x000000011000780c */ /* 0x000fc60003f04070 */
[----:B------:R-:W-:-:S04]  /*2240*/  UIMAD.WIDE.U32 UR4, UR6, -0x33333333, URZ ;  /* 0xcccccccd060478a5 */ /* 0x000fc8000f8e003f */
[----:B------:R-:W-:-:S04]  /*2250*/  USHF.R.U32.HI UR4, URZ, 0x2, UR5 ;  /* 0x000000023f047899 */ /* 0x000fc80008011605 */
[----:B------:R-:W-:-:S04]  /*2260*/  UIMAD UR6, UR4, -0x5, UR6 ;  /* 0xfffffffb040678a4 */ /* 0x000fc8000f8e0206 */
[----:B------:R-:W-:-:S04]  /*2270*/  ULEA UR6, UR6, UR41, 0x3 ;  /* 0x0000002906067291 */ /* 0x000fc8000f8e183f */
[----:B------:R-:W-:-:S04]  /*2280*/  UIADD3 UR6, UR6, 0x28, URZ ;  /* 0x0000002806067890 */ /* 0x000fc8000fffe03f */
[----:B------:R-:W-:-:S09]  /*2290*/  UPRMT UR6, URZ, 0x654, UR6 ;  /* 0x000006543f067896 */ /* 0x000fd20008000006 */
[----:B------:R-:W-:Y:S01]  /*22a0*/  SYNCS.ARRIVE.TRANS64.RED.A1T0 RZ, [UR6], RZ ;  /* 0x000000ffffff79a7 */ /* 0x000fe20008100406 */
[----:B------:R-:W-:Y:S05]  /*22b0*/  @P0 BRA `(.L_x_29) ;  /* 0x0000000000040947 */ /* 0x000fea0003800000 */
[----:B------:R-:W-:Y:S01]  /*22c0*/  BPT.TRAP 0x1 ;  /* 0x000000040000795c */ /* 0x000fe20000300000 */
.L_x_29:
[----:B------:R-:W-:Y:S01]  /*22d0*/  SHF.L.U32 R0, R173, 0x1f, RZ ;  /* 0x0000001fad007819 */ /* 0x000fe200000006ff */
[----:B------:R-:W-:Y:S01]  /*22e0*/  UIADD3 UR38, UR44, UR38, URZ ;  /* 0x000000262c267290 */ /* 0x000fe2000fffe03f */
[----:B------:R-:W1:Y:S01]  /*22f0*/  LDC R15, c[0x0][0x288] ;  /* 0x0000a200ff0f7b82 */ /* 0x000e620000000800 */
[----:B------:R-:W-:Y:S01]  /*2300*/  UISETP.GE.U32.AND UP1, UPT, UR44, 0x5, UPT ;  /* 0x000000052c00788c */ /* 0x000fe2000bf26070 */
[----:B------:R-:W-:Y:S01]  /*2310*/  IMAD.SHL.U32 R8, R156, 0x2, RZ ;  /* 0x000000029c087824 */ /* 0x000fe200078e00ff */
[----:B------:R-:W-:Y:S02]  /*2320*/  UISETP.GT.U32.AND UP0, UPT, UR38, 0x4, UPT ;  /* 0x000000042600788c */ /* 0x000fe4000bf04070 */
[----:B------:R-:W-:Y:S02]  /*2330*/  UIMAD.WIDE.U32 UR4, UR38, -0x33333333, URZ ;  /* 0xcccccccd260478a5 */ /* 0x000fe4000f8e003f */
[----:B------:R-:W-:Y:S01]  /*2340*/  UISETP.LT.U32.AND UP0, UPT, UR44, 0x5, UP0 ;  /* 0x000000052c00788c */ /* 0x000fe20008701070 */
[----:B------:R-:W2:Y:S01]  /*2350*/  SYNCS.PHASECHK.TRANS64.TRYWAIT P0, [R157+UR42+0x10], R0 ;  /* 0x000010009d0075a7 */ /* 0x000ea2000800016a */
[----:B------:R-:W-:Y:S01]  /*2360*/  USHF.R.U32.HI UR4, URZ, 0x2, UR5 ;  /* 0x000000023f047899 */ /* 0x000fe20008011605 */
[----:B------:R-:W-:Y:S01]  /*2370*/  SHF.R.S32.HI R9, RZ, 0x1f, R8 ;  /* 0x0000001fff097819 */ /* 0x000fe20000011408 */
[----:B------:R-:W-:-:S02]  /*2380*/  USEL UR6, URZ, 0x1, !UP0 ;  /* 0x000000013f067887 */ /* 0x000fc4000c000000 */
[----:B------:R-:W-:Y:S02]  /*2390*/  UIMAD UR38, UR4, -0x5, UR38 ;  /* 0xfffffffb042678a4 */ /* 0x000fe4000f8e0226 */
[----:B------:R-:W-:-:S04]  /*23a0*/  ULOP3.LUT UR39, UR39, UR6, URZ, 0x3c, !UPT ;  /* 0x0000000627277292 */ /* 0x000fc8000f8e3c3f */
[----:B------:R-:W-:Y:S01]  /*23b0*/  @UP1 ULOP3.LUT UR39, UR39, 0x1, UR4, 0x78, !UPT ;  /* 0x0000000127271892 */ /* 0x000fe2000f8e7804 */
[----:B-12---:R-:W-:Y:S11]  /*23c0*/  @!P0 BRA `(.L_x_31) ;  /* 0x0000009400808947 */ /* 0x006ff60003800000 */
.L_x_314:
[----:B------:R-:W-:Y:S01]  /*23d0*/  IMAD.SHL.U32 R14, R19, 0x40, RZ ;  /* 0x00000040130e7824 */ /* 0x000fe200078e00ff */
[----:B------:R-:W-:Y:S01]  /*23e0*/  ULDC UR6, c[0x0][0x284] ;  /* 0x0000a10000067ab9 */ /* 0x000fe20000000800 */
[----:B0-----:R-:W-:Y:S01]  /*23f0*/  IMAD.SHL.U32 R12, R22, 0x100, RZ ;  /* 0x00000100160c7824 */ /* 0x001fe200078e00ff */
[----:B------:R-:W-:Y:S01]  /*2400*/  SHF.R.S32.HI R165, RZ, 0x1f, R2 ;  /* 0x0000001fffa57819 */ /* 0x000fe20000011402 */
[----:B------:R-:W-:Y:S01]  /*2410*/  ULDC.64 UR4, c[0x0][0x5d0] ;  /* 0x0001740000047ab9 */ /* 0x000fe20000000a00 */
[----:B------:R-:W-:Y:S01]  /*2420*/  ISETP.GE.AND P0, PT, R14, UR6, PT ;  /* 0x000000060e007c0c */ /* 0x000fe2000bf06270 */
[----:B------:R-:W-:Y:S01]  /*2430*/  IMAD.WIDE.U32 R4, R2, UR4, R8 ;  /* 0x0000000402047c25 */ /* 0x000fe2000f8e0008 */
[----:B------:R-:W-:Y:S02]  /*2440*/  SHF.R.S32.HI R13, RZ, 0x1f, R12 ;  /* 0x0000001fff0d7819 */ /* 0x000fe4000001140c */
[C---:B------:R-:W-:Y:S01]  /*2450*/  ISETP.GE.OR P0, PT, R12.reuse, R15, P0 ;  /* 0x0000000f0c00720c */ /* 0x040fe20000706670 */
[----:B------:R-:W-:Y:S01]  /*2460*/  IMAD R3, R165, UR4, RZ ;  /* 0x00000004a5037c24 */ /* 0x000fe2000f8e02ff */
[----:B------:R-:W-:-:S03]  /*2470*/  IADD3 R6, P1, R12, R4, RZ ;  /* 0x000000040c067210 */ /* 0x000fc60007f3e0ff */
[----:B------:R-:W-:-:S05]  /*2480*/  IMAD R3, R2, UR5, R3 ;  /* 0x0000000502037c24 */ /* 0x000fca000f8e0203 */
[----:B------:R-:W-:-:S03]  /*2490*/  IADD3.X R7, R13, R5, R3, P1, !PT ;  /* 0x000000050d077210 */ /* 0x000fc60000ffe403 */
[----:B------:R-:W-:Y:S05]  /*24a0*/  @P0 BRA `(.L_x_32) ;  /* 0x0000007c000c0947 */ /* 0x000fea0003800000 */
[----:B------:R-:W0:Y:S01]  /*24b0*/  LDC.64 R10, c[0x0][0x5c8] ;  /* 0x00017200ff0a7b82 */ /* 0x000e220000000a00 */
[----:B-----5:R-:W-:Y:S01]  /*24c0*/  FSETP.NEU.AND P0, PT, R152, RZ, PT ;  /* 0x000000ff9800720b */ /* 0x020fe20003f0d000 */
[----:B------:R-:W-:Y:S01]  /*24d0*/  IMAD R3, R156, -0x2, R15 ;  /* 0xfffffffe9c037824 */ /* 0x000fe200078e020f */
[----:B------:R-:W-:Y:S01]  /*24e0*/  BSSY B0, `(.L_x_32) ;  /* 0x00007bf000007945 */ /* 0x000fe20003800000 */
[----:B------:R-:W-:-:S04]  /*24f0*/  IMAD.WIDE R162, R19, 0x40, R154 ;  /* 0x0000004013a27825 */ /* 0x000fc800078e029a */
[----:B-1----:R-:W-:Y:S02]  /*2500*/  IMAD.IADD R0, R3, 0x1, -R12 ;  /* 0x0000000103007824 */ /* 0x002fe400078e0a0c */
[----:B------:R-:W-:-:S03]  /*2510*/  IMAD.IADD R3, R161, 0x1, -R14 ;  /* 0x00000001a1037824 */ /* 0x000fc600078e0a0e */
[----:B------:R-:W-:-:S04]  /*2520*/  ISETP.GT.AND P2, PT, R0, RZ, PT ;  /* 0x000000ff0000720c */ /* 0x000fc80003f44270 */
[----:B------:R-:W-:Y:S01]  /*2530*/  ISETP.GT.AND P1, PT, R3, RZ, P2 ;  /* 0x000000ff0300720c */ /* 0x000fe20001724270 */
[-C--:B0-----:R-:W-:Y:S02]  /*2540*/  IMAD R4, R163, R10.reuse, RZ ;  /* 0x0000000aa3047224 */ /* 0x081fe400078e02ff */
[----:B------:R-:W-:-:S04]  /*2550*/  IMAD.WIDE.U32 R6, R162, R10, R6 ;  /* 0x0000000aa2067225 */ /* 0x000fc800078e0006 */
[----:B------:R-:W-:-:S04]  /*2560*/  IMAD R5, R162, R11, R4 ;  /* 0x0000000ba2057224 */ /* 0x000fc800078e0204 */
[----:B------:R-:W-:Y:S01]  /*2570*/  IMAD.IADD R179, R7, 0x1, R5 ;  /* 0x0000000107b37824 */ /* 0x000fe200078e0205 */
[----:B------:R-:W-:Y:S06]  /*2580*/  @!P0 BRA `(.L_x_33) ;  /* 0x0000005400a08947 */ /* 0x000fec0003800000 */
[----:B------:R-:W0:Y:S01]  /*2590*/  LDC.64 R20, c[0x0][0x5b8] ;  /* 0x00016e00ff147b82 */ /* 0x000e220000000a00 */
[----:B------:R-:W-:-:S07]  /*25a0*/  ULDC.64 UR4, c[0x0][0x5c0] ;  /* 0x0001700000047ab9 */ /* 0x000fce0000000a00 */
[----:B------:R-:W1:Y:S08]  /*25b0*/  LDC.64 R166, c[0x0][0x5b0] ;  /* 0x00016c00ffa67b82 */ /* 0x000e700000000a00 */
[----:B------:R-:W2:Y:S01]  /*25c0*/  LDC.64 R14, c[0x0][0x5a8] ;  /* 0x00016a00ff0e7b82 */ /* 0x000ea20000000a00 */
[-C--:B0-----:R-:W-:Y:S02]  /*25d0*/  IMAD R7, R165, R20.reuse, RZ ;  /* 0x00000014a5077224 */ /* 0x081fe400078e02ff */
[----:B------:R-:W-:-:S04]  /*25e0*/  IMAD.WIDE.U32 R4, R2, R20, R8 ;  /* 0x0000001402047225 */ /* 0x000fc800078e0008 */
[----:B------:R-:W-:Y:S01]  /*25f0*/  IMAD R175, R2, R21, R7 ;  /* 0x0000001502af7224 */ /* 0x000fe200078e0207 */
[----:B------:R-:W-:Y:S01]  /*2600*/  IADD3 R164, P0, R12, R4, RZ ;  /* 0x000000040ca47210 */ /* 0x000fe20007f1e0ff */
[----:B-1----:R-:W-:-:S03]  /*2610*/  IMAD R4, R163, R166, RZ ;  /* 0x000000a6a3047224 */ /* 0x002fc600078e02ff */
[----:B------:R-:W-:Y:S01]  /*2620*/  IADD3.X R165, R13, R5, R175, P0, !PT ;  /* 0x000000050da57210 */ /* 0x000fe200007fe4af */
[C---:B------:R-:W-:Y:S02]  /*2630*/  IMAD R177, R162.reuse, R167, R4 ;  /* 0x000000a7a2b17224 */ /* 0x040fe400078e0204 */
[----:B------:R-:W-:-:S04]  /*2640*/  IMAD.WIDE.U32 R4, R162, R166, R164 ;  /* 0x000000a6a2047225 */ /* 0x000fc800078e00a4 */
[----:B------:R-:W-:Y:S01]  /*2650*/  IMAD.IADD R5, R5, 0x1, R177 ;  /* 0x0000000105057824 */ /* 0x000fe200078e02b1 */
[----:B--2---:R-:W-:-:S04]  /*2660*/  LEA R168, P0, R4, R14, 0x1 ;  /* 0x0000000e04a87211 */ /* 0x004fc800078008ff */
[----:B------:R-:W-:-:S05]  /*2670*/  LEA.HI.X R169, R4, R15, R5, 0x1, P0 ;  /* 0x0000000f04a97211 */ /* 0x000fca00000f0c05 */
[----:B------:R0:W2:Y:S01]  /*2680*/  @P1 LDG.E.LTC128B.U16 R19, desc[UR36][R168.64] ;  /* 0x00000024a8131981 */ /* 0x0000a2000c1e1520 */
[----:B------:R-:W-:Y:S01]  /*2690*/  IMAD.WIDE.U32 R4, R162, R166, R12 ;  /* 0x000000a6a2047225 */ /* 0x000fe200078e000c */
[----:B------:R-:W-:Y:S02]  /*26a0*/  BSSY B1, `(.L_x_34) ;  /* 0x0000014000017945 */ /* 0x000fe40003800000 */
[----:B------:R-:W-:-:S04]  /*26b0*/  IADD3 R170, P0, R8, R4, RZ ;  /* 0x0000000408aa7210 */ /* 0x000fc80007f1e0ff */
[----:B------:R-:W-:Y:S01]  /*26c0*/  IADD3.X R171, R9, R177, R5, P0, !PT ;  /* 0x000000b109ab7210 */ /* 0x000fe200007fe405 */
[----:B0-----:R-:W-:Y:S01]  /*26d0*/  IMAD.SHL.U32 R168, R166, 0x8, RZ ;  /* 0x00000008a6a87824 */ /* 0x001fe200078e00ff */
[----:B------:R-:W-:Y:S02]  /*26e0*/  LEA R4, P0, R6, UR4, 0x1 ;  /* 0x0000000406047c11 */ /* 0x000fe4000f8008ff */
[----:B------:R-:W-:Y:S01]  /*26f0*/  SHF.L.U64.HI R169, R166, 0x3, R167 ;  /* 0x00000003a6a97819 */ /* 0x000fe200000102a7 */
[----:B------:R-:W-:Y:S01]  /*2700*/  IMAD.WIDE.U32 R170, R2, R20, R170 ;  /* 0x0000001402aa7225 */ /* 0x000fe200078e00aa */
[----:B------:R-:W-:Y:S02]  /*2710*/  LEA.HI.X R5, R6, UR5, R179, 0x1, P0 ;  /* 0x0000000506057c11 */ /* 0x000fe400080f0cb3 */
[----:B------:R-:W-:Y:S02]  /*2720*/  ISETP.GT.AND P0, PT, R0, 0x1, PT ;  /* 0x000000010000780c */ /* 0x000fe40003f04270 */
[----:B------:R-:W-:-:S02]  /*2730*/  LEA R6, P4, R170, R14, 0x1 ;  /* 0x0000000eaa067211 */ /* 0x000fc400078808ff */
[----:B------:R-:W-:Y:S01]  /*2740*/  ISETP.GT.AND P3, PT, R3, RZ, P0 ;  /* 0x000000ff0300720c */ /* 0x000fe20000764270 */
[----:B--2---:R-:W-:-:S05]  /*2750*/  HADD2.F32 R7, -RZ, R19.H0_H0 ;  /* 0x20000013ff077230 */ /* 0x004fca0000004100 */
[----:B------:R-:W-:-:S04]  /*2760*/  FMUL R7, R7, R152 ;  /* 0x0000009807077220 */ /* 0x000fc80000400000 */
[----:B------:R-:W-:-:S05]  /*2770*/  FFMA R7, R24, R153, R7 ;  /* 0x0000009918077223 */ /* 0x000fca0000000007 */
[----:B------:R-:W-:Y:S01]  /*2780*/  F2FP.F16.F32.PACK_AB R21, RZ, R7 ;  /* 0x00000007ff15723e */ /* 0x000fe200000000ff */
[----:B------:R-:W-:-:S04]  /*2790*/  IMAD.IADD R7, R175, 0x1, R171 ;  /* 0x00000001af077824 */ /* 0x000fc800078e02ab */
[----:B------:R0:W-:Y:S01]  /*27a0*/  @P1 STG.E.U16 desc[UR36][R4.64], R21 ;  /* 0x0000001504001986 */ /* 0x0001e2000c101524 */
[----:B------:R-:W-:Y:S01]  /*27b0*/  LEA.HI.X R7, R170, R15, R7, 0x1, P4 ;  /* 0x0000000faa077211 */ /* 0x000fe200020f0c07 */
[----:B------:R-:W-:Y:S06]  /*27c0*/  @!P3 BRA `(.L_x_35) ;  /* 0x000000000004b947 */ /* 0x000fec0003800000 */
[----:B------:R1:W5:Y:S02]  /*27d0*/  LDG.E.LTC128B.U16 R19, desc[UR36][R6.64+0x2] ;  /* 0x0000022406137981 */ /* 0x000364000c1e1520 */
.L_x_35:
[----:B------:R-:W-:Y:S05]  /*27e0*/  BSYNC B1 ;  /* 0x0000000000017941 */ /* 0x000fea0003800000 */
.L_x_34:
[----:B0----5:R-:W-:Y:S01]  /*27f0*/  HADD2.F32 R21, -RZ, R19.H0_H0 ;  /* 0x20000013ff157230 */ /* 0x021fe20000004100 */
[----:B------:R-:W-:Y:S01]  /*2800*/  ISETP.GT.AND P2, PT, R3, 0x8, P2 ;  /* 0x000000080300780c */ /* 0x000fe20001744270 */
[----:B------:R-:W-:-:S04]  /*2810*/  IMAD.WIDE.U32 R168, R162, R166, R168 ;  /* 0x000000a6a2a87225 */ /* 0x000fc800078e00a8 */
[----:B------:R-:W-:Y:S01]  /*2820*/  FMUL R22, R21, R152 ;  /* 0x0000009815167220 */ /* 0x000fe20000400000 */
[----:B------:R-:W-:Y:S01]  /*2830*/  IMAD.IADD R177, R177, 0x1, R169 ;  /* 0x00000001b1b17824 */ /* 0x000fe200078e02a9 */
[----:B------:R-:W-:Y:S02]  /*2840*/  IADD3 R21, P1, R164, R168, RZ ;  /* 0x000000a8a4157210 */ /* 0x000fe40007f3e0ff */
[----:B------:R-:W-:-:S03]  /*2850*/  FFMA R22, R25, R153, R22 ;  /* 0x0000009919167223 */ /* 0x000fc60000000016 */
[----:B------:R-:W-:Y:S01]  /*2860*/  IMAD.X R164, R177, 0x1, R165, P1 ;  /* 0x00000001b1a47824 */ /* 0x000fe200008e06a5 */
[C---:B------:R-:W-:Y:S02]  /*2870*/  LEA R24, P1, R21.reuse, R14, 0x1 ;  /* 0x0000000e15187211 */ /* 0x040fe400078208ff */
[----:B------:R-:W-:Y:S02]  /*2880*/  F2FP.F16.F32.PACK_AB R22, RZ, R22 ;  /* 0x00000016ff16723e */ /* 0x000fe400000000ff */
[----:B------:R-:W-:Y:S02]  /*2890*/  LEA.HI.X R25, R21, R15, R164, 0x1, P1 ;  /* 0x0000000f15197211 */ /* 0x000fe400008f0ca4 */
[----:B------:R-:W-:Y:S02]  /*28a0*/  PRMT R21, R22, 0x7610, R21 ;  /* 0x0000761016157816 */ /* 0x000fe40000000015 */
[----:B------:R-:W-:-:S03]  /*28b0*/  PRMT R22, R19, 0x7610, R22 ;  /* 0x0000761013167816 */ /* 0x000fc60000000016 */
[----:B------:R0:W-:Y:S04]  /*28c0*/  @P3 STG.E.U16 desc[UR36][R4.64+0x2], R21 ;  /* 0x0000021504003986 */ /* 0x0001e8000c101524 */
[----:B------:R-:W2:Y:S01]  /*28d0*/  @P2 LDG.E.LTC128B.U16 R22, desc[UR36][R24.64] ;  /* 0x0000002418162981 */ /* 0x000ea2000c1e1520 */
[----:B------:R-:W-:Y:S01]  /*28e0*/  IADD3 R8, P1, P3, R8, R168, R12 ;  /* 0x000000a808087210 */ /* 0x000fe20007b3e00c */
[----:B------:R-:W-:Y:S01]  /*28f0*/  BSSY B1, `(.L_x_36) ;  /* 0x0000011000017945 */ /* 0x000fe20003800000 */
[C---:B------:R-:W-:Y:S02]  /*2900*/  SHF.L.U64.HI R11, R10.reuse, 0x4, R11 ;  /* 0x000000040a0b7819 */ /* 0x040fe4000001020b */
[----:B------:R-:W-:Y:S02]  /*2910*/  IADD3.X R9, R9, R177, R13, P1, P3 ;  /* 0x000000b109097210 */ /* 0x000fe40000fe640d */
[----:B------:R-:W-:-:S02]  /*2920*/  LEA R10, P1, R10, R4, 0x4 ;  /* 0x000000040a0a7211 */ /* 0x000fc400078220ff */
[----:B------:R-:W-:Y:S01]  /*2930*/  ISETP.GT.AND P0, PT, R3, 0x8, P0 ;  /* 0x000000080300780c */ /* 0x000fe20000704270 */
[----:B0-----:R-:W-:-:S04]  /*2940*/  IMAD.WIDE.U32 R20, R2, R20, R8 ;  /* 0x0000001402147225 */ /* 0x001fc800078e0008 */
[----:B------:R-:W-:Y:S01]  /*2950*/  IMAD.X R11, R11, 0x1, R5, P1 ;  /* 0x000000010b0b7824 */ /* 0x000fe200008e0605 */
[----:B------:R-:W-:Y:S01]  /*2960*/  LEA R8, P3, R20, R14, 0x1 ;  /* 0x0000000e14087211 */ /* 0x000fe200078608ff */
[----:B------:R-:W-:-:S05]  /*2970*/  IMAD.IADD R2, R175, 0x1, R21 ;  /* 0x00000001af027824 */ /* 0x000fca00078e0215 */
[----:B------:R-:W-:Y:S01]  /*2980*/  LEA.HI.X R9, R20, R15, R2, 0x1, P3 ;  /* 0x0000000f14097211 */ /* 0x000fe200018f0c02 */
[----:B--2---:R-:W-:-:S05]  /*2990*/  HADD2.F32 R19, -RZ, R22.H0_H0 ;  /* 0x20000016ff137230 */ /* 0x004fca0000004100 */
[----:B------:R-:W-:-:S04]  /*29a0*/  FMUL R19, R19, R152 ;  /* 0x0000009813137220 */ /* 0x000fc80000400000 */
[----:B------:R-:W-:-:S05]  /*29b0*/  FFMA R19, R26, R153, R19 ;  /* 0x000000991a137223 */ /* 0x000fca0000000013 */
[----:B------:R-:W-:-:S05]  /*29c0*/  F2FP.F16.F32.PACK_AB R19, RZ, R19 ;  /* 0x00000013ff13723e */ /* 0x000fca00000000ff */
[----:B------:R0:W-:Y:S01]  /*29d0*/  @P2 STG.E.U16 desc[UR36][R10.64], R19 ;  /* 0x000000130a002986 */ /* 0x0001e2000c101524 */
[----:B------:R-:W-:Y:S05]  /*29e0*/  @!P0 BRA `(.L_x_37) ;  /* 0x0000000000048947 */ /* 0x000fea0003800000 */
[----:B------:R2:W5:Y:S02]  /*29f0*/  LDG.E.LTC128B.U16 R22, desc[UR36][R8.64+0x2] ;  /* 0x0000022408167981 */ /* 0x000564000c1e1520 */
.L_x_37:
[----:B------:R-:W-:Y:S05]  /*2a00*/  BSYNC B1 ;  /* 0x0000000000017941 */ /* 0x000fea0003800000 */
.L_x_36:
[----:B-----5:R-:W-:Y:S01]  /*2a10*/  HADD2.F32 R13, -RZ, R22.H0_H0 ;  /* 0x20000016ff0d7230 */ /* 0x020fe20000004100 */
[----:B------:R-:W-:Y:S01]  /*2a20*/  ISETP.GT.AND P1, PT, R0, 0x8, PT ;  /* 0x000000080000780c */ /* 0x000fe20003f24270 */
[----:B------:R-:W-:Y:S03]  /*2a30*/  BSSY B1, `(.L_x_38) ;  /* 0x0000008000017945 */ /* 0x000fe60003800000 */
[----:B------:R-:W-:Y:S01]  /*2a40*/  FMUL R2, R13, R152 ;  /* 0x000000980d027220 */ /* 0x000fe20000400000 */
[----:B------:R-:W-:-:S03]  /*2a50*/  ISETP.GT.AND P2, PT, R3, RZ, P1 ;  /* 0x000000ff0300720c */ /* 0x000fc60000f44270 */
[----:B------:R-:W-:-:S05]  /*2a60*/  FFMA R2, R27, R153, R2 ;  /* 0x000000991b027223 */ /* 0x000fca0000000002 */
[----:B------:R-:W-:-:S05]  /*2a70*/  F2FP.F16.F32.PACK_AB R2, RZ, R2 ;  /* 0x00000002ff02723e */ /* 0x000fca00000000ff */
[----:B------:R3:W-:Y:S01]  /*2a80*/  @P0 STG.E.U16 desc[UR36][R10.64+0x2], R2 ;  /* 0x000002020a000986 */ /* 0x0007e2000c101524 */
[----:B------:R-:W-:Y:S05]  /*2a90*/  @!P2 BRA `(.L_x_39) ;  /* 0x000000000004a947 */ /* 0x000fea0003800000 */
[----:B------:R4:W5:Y:S02]  /*2aa0*/  LDG.E.LTC128B.U16 R22, desc[UR36][R6.64+0x10] ;  /* 0x0000102406167981 */ /* 0x000964000c1e1520 */
.L_x_39:
[----:B------:R-:W-:Y:S05]  /*2ab0*/  BSYNC B1 ;  /* 0x0000000000017941 */ /* 0x000fea0003800000 */
.L_x_38:
        /* <DEDUP_REMOVED lines=10> */
.L_x_41:
[----:B------:R-:W-:Y:S05]  /*2b60*/  BSYNC B1 ;  /* 0x0000000000017941 */ /* 0x000fea0003800000 */
.L_x_40:
[----:B0----5:R-:W-:Y:S01]  /*2b70*/  HADD2.F32 R13, -RZ, R22.H0_H0 ;  /* 0x20000016ff0d7230 */ /* 0x021fe20000004100 */
[----:B------:R-:W-:Y:S01]  /*2b80*/  ISETP.GT.AND P1, PT, R3, 0x8, P1 ;  /* 0x000000080300780c */ /* 0x000fe20000f24270 */
[----:B------:R-:W-:Y:S03]  /*2b90*/  BSSY B1, `(.L_x_42) ;  /* 0x0000007000017945 */ /* 0x000fe60003800000 */
[----:B---3--:R-:W-:-:S04]  /*2ba0*/  FMUL R2, R13, R152 ;  /* 0x000000980d027220 */ /* 0x008fc80000400000 */
[----:B------:R-:W-:-:S05]  /*2bb0*/  FFMA R2, R29, R153, R2 ;  /* 0x000000991d027223 */ /* 0x000fca0000000002 */
[----:B------:R-:W-:-:S05]  /*2bc0*/  F2FP.F16.F32.PACK_AB R2, RZ, R2 ;  /* 0x00000002ff02723e */ /* 0x000fca00000000ff */
[----:B------:R0:W-:Y:S01]  /*2bd0*/  @P3 STG.E.U16 desc[UR36][R4.64+0x12], R2 ;  /* 0x0000120204003986 */ /* 0x0001e2000c101524 */
[----:B------:R-:W-:Y:S05]  /*2be0*/  @!P1 BRA `(.L_x_43) ;  /* 0x0000000000049947 */ /* 0x000fea0003800000 */
[----:B------:R3:W5:Y:S02]  /*2bf0*/  LDG.E.LTC128B.U16 R22, desc[UR36][R8.64+0x10] ;  /* 0x0000102408167981 */ /* 0x000764000c1e1520 */
.L_x_43:
[----:B------:R-:W-:Y:S05]  /*2c00*/  BSYNC B1 ;  /* 0x0000000000017941 */ /* 0x000fea0003800000 */
.L_x_42:
[----:B-----5:R-:W-:Y:S01]  /*2c10*/  HADD2.F32 R13, -RZ, R22.H0_H0 ;  /* 0x20000016ff0d7230 */ /* 0x020fe20000004100 */
[----:B------:R-:W-:Y:S01]  /*2c20*/  ISETP.GT.AND P0, PT, R3, 0x8, P0 ;  /* 0x000000080300780c */ /* 0x000fe20000704270 */
[----:B------:R-:W-:Y:S03]  /*2c30*/  BSSY B1, `(.L_x_44) ;  /* 0x0000007000017945 */ /* 0x000fe60003800000 */
[----:B------:R-:W-:-:S04]  /*2c40*/  FMUL R13, R13, R152 ;  /* 0x000000980d0d7220 */ /* 0x000fc80000400000 */
[----:B------:R-:W-:-:S05]  /*2c50*/  FFMA R13, R30, R153, R13 ;  /* 0x000000991e0d7223 */ /* 0x000fca000000000d */
[----:B------:R-:W-:-:S05]  /*2c60*/  F2FP.F16.F32.PACK_AB R13, RZ, R13 ;  /* 0x0000000dff0d723e */ /* 0x000fca00000000ff */
[----:B------:R0:W-:Y:S01]  /*2c70*/  @P1 STG.E.U16 desc[UR36][R10.64+0x10], R13 ;  /* 0x0000100d0a001986 */ /* 0x0001e2000c101524 */
[----:B------:R-:W-:Y:S05]  /*2c80*/  @!P0 BRA `(.L_x_45) ;  /* 0x0000000000048947 */ /* 0x000fea0003800000 */
[----:B------:R0:W5:Y:S02]  /*2c90*/  LDG.E.LTC128B.U16 R22, desc[UR36][R8.64+0x12] ;  /* 0x0000122408167981 */ /* 0x000164000c1e1520 */
.L_x_45:
[----:B------:R-:W-:Y:S05]  /*2ca0*/  BSYNC B1 ;  /* 0x0000000000017941 */ /* 0x000fea0003800000 */
.L_x_44:
[----:B0----5:R-:W-:Y:S01]  /*2cb0*/  HADD2.F32 R13, -RZ, R22.H0_H0 ;  /* 0x20000016ff0d7230 */ /* 0x021fe20000004100 */
        /* <DEDUP_REMOVED lines=9> */
.L_x_47:
[----:B------:R-:W-:Y:S05]  /*2d50*/  BSYNC B1 ;  /* 0x0000000000017941 */ /* 0x000fea0003800000 */
.L_x_46:
        /* <DEDUP_REMOVED lines=10> */
.L_x_49:
[----:B------:R-:W-:Y:S05]  /*2e00*/  BSYNC B1 ;  /* 0x0000000000017941 */ /* 0x000fea0003800000 */
.L_x_48:
[----:B0----5:R-:W-:Y:S01]  /*2e10*/  HADD2.F32 R13, -RZ, R22.H0_H0 ;  /* 0x20000016ff0d7230 */ /* 0x021fe20000004100 */
        /* <DEDUP_REMOVED lines=8> */
.L_x_51:
[----:B------:R-:W-:Y:S05]  /*2ea0*/  BSYNC B1 ;  /* 0x0000000000017941 */ /* 0x000fea0003800000 */
.L_x_50:
        /* <DEDUP_REMOVED lines=9> */
.L_x_53:
[----:B------:R-:W-:Y:S05]  /*2f40*/  BSYNC B1 ;  /* 0x0000000000017941 */ /* 0x000fea0003800000 */
.L_x_52:
        /* <DEDUP_REMOVED lines=10> */
.L_x_55:
[----:B------:R-:W-:Y:S05]  /*2ff0*/  BSYNC B1 ;  /* 0x0000000000017941 */ /* 0x000fea0003800000 */
.L_x_54:
        /* <DEDUP_REMOVED lines=10> */
.L_x_57:
[----:B------:R-:W-:Y:S05]  /*30a0*/  BSYNC B1 ;  /* 0x0000000000017941 */ /* 0x000fea0003800000 */
.L_x_56:
        /* <DEDUP_REMOVED lines=9> */
.L_x_59:
[----:B------:R-:W-:Y:S05]  /*3140*/  BSYNC B1 ;  /* 0x0000000000017941 */ /* 0x000fea0003800000 */
.L_x_58:
        /* <DEDUP_REMOVED lines=9> */
.L_x_61:
[----:B------:R-:W-:Y:S05]  /*31e0*/  BSYNC B1 ;  /* 0x0000000000017941 */ /* 0x000fea0003800000 */
.L_x_60:
        /* <DEDUP_REMOVED lines=10> */
.L_x_63:
[----:B------:R-:W-:Y:S05]  /*3290*/  BSYNC B1 ;  /* 0x0000000000017941 */ /* 0x000fea0003800000 */
.L_x_62:
        /* <DEDUP_REMOVED lines=10> */
.L_x_65:
[----:B------:R-:W-:Y:S05]  /*3340*/  BSYNC B1 ;  /* 0x0000000000017941 */ /* 0x000fea0003800000 */
.L_x_64:
        /* <DEDUP_REMOVED lines=9> */
.L_x_67:
[----:B------:R-:W-:Y:S05]  /*33e0*/  BSYNC B1 ;  /* 0x0000000000017941 */ /* 0x000fea0003800000 */
.L_x_66:
        /* <DEDUP_REMOVED lines=9> */
.L_x_69:
[----:B------:R-:W-:Y:S05]  /*3480*/  BSYNC B1 ;  /* 0x0000000000017941 */ /* 0x000fea0003800000 */
.L_x_68:
        /* <DEDUP_REMOVED lines=10> */
.L_x_71:
[----:B------:R-:W-:Y:S05]  /*3530*/  BSYNC B1 ;  /* 0x0000000000017941 */ /* 0x000fea0003800000 */
.L_x_70:
        /* <DEDUP_REMOVED lines=10> */
.L_x_73:
[----:B------:R-:W-:Y:S05]  /*35e0*/  BSYNC B1 ;  /* 0x0000000000017941 */ /* 0x000fea0003800000 */
.L_x_72:
        /* <DEDUP_REMOVED lines=9> */
.L_x_75:
[----:B------:R-:W-:Y:S05]  /*3680*/  BSYNC B1 ;  /* 0x0000000000017941 */ /* 0x000fea0003800000 */
.L_x_74:
        /* <DEDUP_REMOVED lines=9> */
.L_x_77:
[----:B------:R-:W-:Y:S05]  /*3720*/  BSYNC B1 ;  /* 0x0000000000017941 */ /* 0x000fea0003800000 */
.L_x_76:
        /* <DEDUP_REMOVED lines=10> */
.L_x_79:
[----:B------:R-:W-:Y:S05]  /*37d0*/  BSYNC B1 ;  /* 0x0000000000017941 */ /* 0x000fea0003800000 */
.L_x_78:
        /* <DEDUP_REMOVED lines=10> */
.L_x_81:
[----:B------:R-:W-:Y:S05]  /*3880*/  BSYNC B1 ;  /* 0x0000000000017941 */ /* 0x000fea0003800000 */
.L_x_80:
        /* <DEDUP_REMOVED lines=9> */
.L_x_83:
[----:B------:R-:W-:Y:S05]  /*3920*/  BSYNC B1 ;  /* 0x0000000000017941 */ /* 0x000fea0003800000 */
.L_x_82:
        /* <DEDUP_REMOVED lines=9> */
.L_x_85:
[----:B------:R-:W-:Y:S05]  /*39c0*/  BSYNC B1 ;  /* 0x0000000000017941 */ /* 0x000fea0003800000 */
.L_x_84:
        /* <DEDUP_REMOVED lines=10> */
.L_x_87:
[----:B------:R-:W-:Y:S05]  /*3a70*/  BSYNC B1 ;  /* 0x0000000000017941 */ /* 0x000fea0003800000 */
.L_x_86:
        /* <DEDUP_REMOVED lines=10> */
.L_x_89:
[----:B------:R-:W-:Y:S05]  /*3b20*/  BSYNC B1 ;  /* 0x0000000000017941 */ /* 0x000fea0003800000 */
.L_x_88:
        /* <DEDUP_REMOVED lines=9> */
.L_x_91:
[----:B------:R-:W-:Y:S05]  /*3bc0*/  BSYNC B1 ;  /* 0x0000000000017941 */ /* 0x000fea0003800000 */
.L_x_90:
        /* <DEDUP_REMOVED lines=9> */
.L_x_93:
[----:B------:R-:W-:Y:S05]  /*3c60*/  BSYNC B1 ;  /* 0x0000000000017941 */ /* 0x000fea0003800000 */
.L_x_92:
        /* <DEDUP_REMOVED lines=10> */
.L_x_95:
[----:B------:R-:W-:Y:S05]  /*3d10*/  BSYNC B1 ;  /* 0x0000000000017941 */ /* 0x000fea0003800000 */
.L_x_94:
        /* <DEDUP_REMOVED lines=10> */
.L_x_97:
[----:B------:R-:W-:Y:S05]  /*3dc0*/  BSYNC B1 ;  /* 0x0000000000017941 */ /* 0x000fea0003800000 */
.L_x_96:
        /* <DEDUP_REMOVED lines=9> */
.L_x_99:
[----:B------:R-:W-:Y:S05]  /*3e60*/  BSYNC B1 ;  /* 0x0000000000017941 */ /* 0x000fea0003800000 */
.L_x_98:
        /* <DEDUP_REMOVED lines=9> */
.L_x_101:
[----:B------:R-:W-:Y:S05]  /*3f00*/  BSYNC B1 ;  /* 0x0000000000017941 */ /* 0x000fea0003800000 */
.L_x_100:
        /* <DEDUP_REMOVED lines=10> */
.L_x_103:
[----:B------:R-:W-:Y:S05]  /*3fb0*/  BSYNC B1 ;  /* 0x0000000000017941 */ /* 0x000fea0003800000 */
.L_x_102:
        /* <DEDUP_REMOVED lines=10> */
.L_x_105:
[----:B------:R-:W-:Y:S05]  /*4060*/  BSYNC B1 ;  /* 0x0000000000017941 */ /* 0x000fea0003800000 */
.L_x_104:
        /* <DEDUP_REMOVED lines=9> */
.L_x_107:
[----:B------:R-:W-:Y:S05]  /*4100*/  BSYNC B1 ;  /* 0x0000000000017941 */ /* 0x000fea0003800000 */
.L_x_106:
        /* <DEDUP_REMOVED lines=9> */
.L_x_109:
[----:B------:R-:W-:Y:S05]  /*41a0*/  BSYNC B1 ;  /* 0x0000000000017941 */ /* 0x000fea0003800000 */
.L_x_108:
        /* <DEDUP_REMOVED lines=10> */
.L_x_111:
[----:B------:R-:W-:Y:S05]  /*4250*/  BSYNC B1 ;  /* 0x0000000000017941 */ /* 0x000fea0003800000 */
.L_x_110:
        /* <DEDUP_REMOVED lines=10> */
.L_x_113:
[----:B------:R-:W-:Y:S05]  /*4300*/  BSYNC B1 ;  /* 0x0000000000017941 */ /* 0x000fea0003800000 */
.L_x_112:
        /* <DEDUP_REMOVED lines=9> */
.L_x_115:
[----:B------:R-:W-:Y:S05]  /*43a0*/  BSYNC B1 ;  /* 0x0000000000017941 */ /* 0x000fea0003800000 */
.L_x_114:
        /* <DEDUP_REMOVED lines=9> */
.L_x_117:
[----:B------:R-:W-:Y:S05]  /*4440*/  BSYNC B1 ;  /* 0x0000000000017941 */ /* 0x000fea0003800000 */
.L_x_116:
        /* <DEDUP_REMOVED lines=10> */
.L_x_119:
[----:B------:R-:W-:Y:S05]  /*44f0*/  BSYNC B1 ;  /* 0x0000000000017941 */ /* 0x000fea0003800000 */
.L_x_118:
        /* <DEDUP_REMOVED lines=10> */
.L_x_121:
[----:B------:R-:W-:Y:S05]  /*45a0*/  BSYNC B1 ;  /* 0x0000000000017941 */ /* 0x000fea0003800000 */
.L_x_120:
        /* <DEDUP_REMOVED lines=9> */
.L_x_123:
[----:B------:R-:W-:Y:S05]  /*4640*/  BSYNC B1 ;  /* 0x0000000000017941 */ /* 0x000fea0003800000 */
.L_x_122:
        /* <DEDUP_REMOVED lines=9> */
.L_x_125:
[----:B------:R-:W-:Y:S05]  /*46e0*/  BSYNC B1 ;  /* 0x0000000000017941 */ /* 0x000fea0003800000 */
.L_x_124:
        /* <DEDUP_REMOVED lines=10> */
.L_x_127:
[----:B------:R-:W-:Y:S05]  /*4790*/  BSYNC B1 ;  /* 0x0000000000017941 */ /* 0x000fea0003800000 */
.L_x_126:
        /* <DEDUP_REMOVED lines=10> */
.L_x_129:
[----:B------:R-:W-:Y:S05]  /*4840*/  BSYNC B1 ;  /* 0x0000000000017941 */ /* 0x000fea0003800000 */
.L_x_128:
        /* <DEDUP_REMOVED lines=9> */
.L_x_131:
[----:B------:R-:W-:Y:S05]  /*48e0*/  BSYNC B1 ;  /* 0x0000000000017941 */ /* 0x000fea0003800000 */
.L_x_130:
        /* <DEDUP_REMOVED lines=9> */
.L_x_133:
[----:B------:R-:W-:Y:S05]  /*4980*/  BSYNC B1 ;  /* 0x0000000000017941 */ /* 0x000fea0003800000 */
.L_x_132:
        /* <DEDUP_REMOVED lines=10> */
.L_x_135:
[----:B------:R-:W-:Y:S05]  /*4a30*/  BSYNC B1 ;  /* 0x0000000000017941 */ /* 0x000fea0003800000 */
.L_x_134:
        /* <DEDUP_REMOVED lines=10> */
.L_x_137:
[----:B------:R-:W-:Y:S05]  /*4ae0*/  BSYNC B1 ;  /* 0x0000000000017941 */ /* 0x000fea0003800000 */
.L_x_136:
        /* <DEDUP_REMOVED lines=9> */
.L_x_139:
[----:B------:R-:W-:Y:S05]  /*4b80*/  BSYNC B1 ;  /* 0x0000000000017941 */ /* 0x000fea0003800000 */
.L_x_138:
        /* <DEDUP_REMOVED lines=9> */
.L_x_141:
[----:B------:R-:W-:Y:S05]  /*4c20*/  BSYNC B1 ;  /* 0x0000000000017941 */ /* 0x000fea0003800000 */
.L_x_140:
        /* <DEDUP_REMOVED lines=10> */
.L_x_143:
[----:B------:R-:W-:Y:S05]  /*4cd0*/  BSYNC B1 ;  /* 0x0000000000017941 */ /* 0x000fea0003800000 */
.L_x_142:
        /* <DEDUP_REMOVED lines=10> */
.L_x_145:
[----:B------:R-:W-:Y:S05]  /*4d80*/  BSYNC B1 ;  /* 0x0000000000017941 */ /* 0x000fea0003800000 */
.L_x_144:
        /* <DEDUP_REMOVED lines=9> */
.L_x_147:
[----:B------:R-:W-:Y:S05]  /*4e20*/  BSYNC B1 ;  /* 0x0000000000017941 */ /* 0x000fea0003800000 */
.L_x_146:
        /* <DEDUP_REMOVED lines=9> */
.L_x_149:
[----:B------:R-:W-:Y:S05]  /*4ec0*/  BSYNC B1 ;  /* 0x0000000000017941 */ /* 0x000fea0003800000 */
.L_x_148:
        /* <DEDUP_REMOVED lines=10> */
.L_x_151:
[----:B------:R-:W-:Y:S05]  /*4f70*/  BSYNC B1 ;  /* 0x0000000000017941 */ /* 0x000fea0003800000 */
.L_x_150:
        /* <DEDUP_REMOVED lines=10> */
.L_x_153:
[----:B------:R-:W-:Y:S05]  /*5020*/  BSYNC B1 ;  /* 0x0000000000017941 */ /* 0x000fea0003800000 */
.L_x_152:
        /* <DEDUP_REMOVED lines=9> */
.L_x_155:
[----:B------:R-:W-:Y:S05]  /*50c0*/  BSYNC B1 ;  /* 0x0000000000017941 */ /* 0x000fea0003800000 */
.L_x_154:
        /* <DEDUP_REMOVED lines=9> */
.L_x_157:
[----:B------:R-:W-:Y:S05]  /*5160*/  BSYNC B1 ;  /* 0x0000000000017941 */ /* 0x000fea0003800000 */
.L_x_156:
        /* <DEDUP_REMOVED lines=10> */
.L_x_159:
[----:B------:R-:W-:Y:S05]  /*5210*/  BSYNC B1 ;  /* 0x0000000000017941 */ /* 0x000fea0003800000 */
.L_x_158:
        /* <DEDUP_REMOVED lines=10> */
.L_x_161:
[----:B------:R-:W-:Y:S05]  /*52c0*/  BSYNC B1 ;  /* 0x0000000000017941 */ /* 0x000fea0003800000 */
.L_x_160:
        /* <DEDUP_REMOVED lines=9> */
.L_x_163:
[----:B------:R-:W-:Y:S05]  /*5360*/  BSYNC B1 ;  /* 0x0000000000017941 */ /* 0x000fea0003800000 */
.L_x_162:
        /* <DEDUP_REMOVED lines=9> */
.L_x_165:
[----:B------:R-:W-:Y:S05]  /*5400*/  BSYNC B1 ;  /* 0x0000000000017941 */ /* 0x000fea0003800000 */
.L_x_164:
        /* <DEDUP_REMOVED lines=10> */
.L_x_167:
[----:B------:R-:W-:Y:S05]  /*54b0*/  BSYNC B1 ;  /* 0x0000000000017941 */ /* 0x000fea0003800000 */
.L_x_166:
        /* <DEDUP_REMOVED lines=10> */
.L_x_169:
[----:B------:R-:W-:Y:S05]  /*5560*/  BSYNC B1 ;  /* 0x0000000000017941 */ /* 0x000fea0003800000 */
.L_x_168:
        /* <DEDUP_REMOVED lines=9> */
.L_x_171:
[----:B------:R-:W-:Y:S05]  /*5600*/  BSYNC B1 ;  /* 0x0000000000017941 */ /* 0x000fea0003800000 */
.L_x_170:
        /* <DEDUP_REMOVED lines=9> */
.L_x_173:
[----:B------:R-:W-:Y:S05]  /*56a0*/  BSYNC B1 ;  /* 0x0000000000017941 */ /* 0x000fea0003800000 */
.L_x_172:
        /* <DEDUP_REMOVED lines=10> */
.L_x_175:
[----:B------:R-:W-:Y:S05]  /*5750*/  BSYNC B1 ;  /* 0x0000000000017941 */ /* 0x000fea0003800000 */
.L_x_174:
        /* <DEDUP_REMOVED lines=10> */
.L_x_177:
[----:B------:R-:W-:Y:S05]  /*5800*/  BSYNC B1 ;  /* 0x0000000000017941 */ /* 0x000fea0003800000 */
.L_x_176:
        /* <DEDUP_REMOVED lines=9> */
.L_x_179:
[----:B------:R-:W-:Y:S05]  /*58a0*/  BSYNC B1 ;  /* 0x0000000000017941 */ /* 0x000fea0003800000 */
.L_x_178:
        /* <DEDUP_REMOVED lines=9> */
.L_x_181:
[----:B------:R-:W-:Y:S05]  /*5940*/  BSYNC B1 ;  /* 0x0000000000017941 */ /* 0x000fea0003800000 */
.L_x_180:
        /* <DEDUP_REMOVED lines=10> */
.L_x_183:
[----:B------:R-:W-:Y:S05]  /*59f0*/  BSYNC B1 ;  /* 0x0000000000017941 */ /* 0x000fea0003800000 */
.L_x_182:
        /* <DEDUP_REMOVED lines=10> */
.L_x_185:
[----:B------:R-:W-:Y:S05]  /*5aa0*/  BSYNC B1 ;  /* 0x0000000000017941 */ /* 0x000fea0003800000 */
.L_x_184:
        /* <DEDUP_REMOVED lines=9> */
.L_x_187:
[----:B------:R-:W-:Y:S05]  /*5b40*/  BSYNC B1 ;  /* 0x0000000000017941 */ /* 0x000fea0003800000 */
.L_x_186:
        /* <DEDUP_REMOVED lines=9> */
.L_x_189:
[----:B------:R-:W-:Y:S05]  /*5be0*/  BSYNC B1 ;  /* 0x0000000000017941 */ /* 0x000fea0003800000 */
.L_x_188:
        /* <DEDUP_REMOVED lines=10> */
.L_x_191:
[----:B------:R-:W-:Y:S05]  /*5c90*/  BSYNC B1 ;  /* 0x0000000000017941 */ /* 0x000fea0003800000 */
.L_x_190:
        /* <DEDUP_REMOVED lines=10> */
.L_x_193:
[----:B------:R-:W-:Y:S05]  /*5d40*/  BSYNC B1 ;  /* 0x0000000000017941 */ /* 0x000fea0003800000 */
.L_x_192:
        /* <DEDUP_REMOVED lines=9> */
.L_x_195:
[----:B------:R-:W-:Y:S05]  /*5de0*/  BSYNC B1 ;  /* 0x0000000000017941 */ /* 0x000fea0003800000 */
.L_x_194:
        /* <DEDUP_REMOVED lines=9> */
.L_x_197:
[----:B------:R-:W-:Y:S05]  /*5e80*/  BSYNC B1 ;  /* 0x0000000000017941 */ /* 0x000fea0003800000 */
.L_x_196:
        /* <DEDUP_REMOVED lines=10> */
.L_x_199:
[----:B------:R-:W-:Y:S05]  /*5f30*/  BSYNC B1 ;  /* 0x0000000000017941 */ /* 0x000fea0003800000 */
.L_x_198:
        /* <DEDUP_REMOVED lines=10> */
.L_x_201:
[----:B------:R-:W-:Y:S05]  /*5fe0*/  BSYNC B1 ;  /* 0x0000000000017941 */ /* 0x000fea0003800000 */
.L_x_200:
        /* <DEDUP_REMOVED lines=9> */
.L_x_203:
[----:B------:R-:W-:Y:S05]  /*6080*/  BSYNC B1 ;  /* 0x0000000000017941 */ /* 0x000fea0003800000 */
.L_x_202:
        /* <DEDUP_REMOVED lines=9> */
.L_x_205:
[----:B------:R-:W-:Y:S05]  /*6120*/  BSYNC B1 ;  /* 0x0000000000017941 */ /* 0x000fea0003800000 */
.L_x_204:
        /* <DEDUP_REMOVED lines=10> */
.L_x_207:
[----:B------:R-:W-:Y:S05]  /*61d0*/  BSYNC B1 ;  /* 0x0000000000017941 */ /* 0x000fea0003800000 */
.L_x_206:
        /* <DEDUP_REMOVED lines=10> */
.L_x_209:
[----:B------:R-:W-:Y:S05]  /*6280*/  BSYNC B1 ;  /* 0x0000000000017941 */ /* 0x000fea0003800000 */
.L_x_208:
        /* <DEDUP_REMOVED lines=9> */
.L_x_211:
[----:B------:R-:W-:Y:S05]  /*6320*/  BSYNC B1 ;  /* 0x0000000000017941 */ /* 0x000fea0003800000 */
.L_x_210:
        /* <DEDUP_REMOVED lines=9> */
.L_x_213:
[----:B------:R-:W-:Y:S05]  /*63c0*/  BSYNC B1 ;  /* 0x0000000000017941 */ /* 0x000fea0003800000 */
.L_x_212:
        /* <DEDUP_REMOVED lines=10> */
.L_x_215:
[----:B------:R-:W-:Y:S05]  /*6470*/  BSYNC B1 ;  /* 0x0000000000017941 */ /* 0x000fea0003800000 */
.L_x_214:
        /* <DEDUP_REMOVED lines=10> */
.L_x_217:
[----:B------:R-:W-:Y:S05]  /*6520*/  BSYNC B1 ;  /* 0x0000000000017941 */ /* 0x000fea0003800000 */
.L_x_216:
        /* <DEDUP_REMOVED lines=9> */
.L_x_219:
[----:B------:R-:W-:Y:S05]  /*65c0*/  BSYNC B1 ;  /* 0x0000000000017941 */ /* 0x000fea0003800000 */
.L_x_218:
        /* <DEDUP_REMOVED lines=9> */
.L_x_221:
[----:B------:R-:W-:Y:S05]  /*6660*/  BSYNC B1 ;  /* 0x0000000000017941 */ /* 0x000fea0003800000 */
.L_x_220:
        /* <DEDUP_REMOVED lines=10> */
.L_x_223:
[----:B------:R-:W-:Y:S05]  /*6710*/  BSYNC B1 ;  /* 0x0000000000017941 */ /* 0x000fea0003800000 */
.L_x_222:
        /* <DEDUP_REMOVED lines=10> */
.L_x_225:
[----:B------:R-:W-:Y:S05]  /*67c0*/  BSYNC B1 ;  /* 0x0000000000017941 */ /* 0x000fea0003800000 */
.L_x_224:
        /* <DEDUP_REMOVED lines=9> */
.L_x_227:
[----:B------:R-:W-:Y:S05]  /*6860*/  BSYNC B1 ;  /* 0x0000000000017941 */ /* 0x000fea0003800000 */
.L_x_226:
        /* <DEDUP_REMOVED lines=9> */
.L_x_229:
[----:B------:R-:W-:Y:S05]  /*6900*/  BSYNC B1 ;  /* 0x0000000000017941 */ /* 0x000fea0003800000 */
.L_x_228:
        /* <DEDUP_REMOVED lines=10> */
.L_x_231:
[----:B------:R-:W-:Y:S05]  /*69b0*/  BSYNC B1 ;  /* 0x0000000000017941 */ /* 0x000fea0003800000 */
.L_x_230:
        /* <DEDUP_REMOVED lines=10> */
.L_x_233:
[----:B------:R-:W-:Y:S05]  /*6a60*/  BSYNC B1 ;  /* 0x0000000000017941 */ /* 0x000fea0003800000 */
.L_x_232:
        /* <DEDUP_REMOVED lines=9> */
.L_x_235:
[----:B------:R-:W-:Y:S05]  /*6b00*/  BSYNC B1 ;  /* 0x0000000000017941 */ /* 0x000fea0003800000 */
.L_x_234:
        /* <DEDUP_REMOVED lines=9> */
.L_x_237:
[----:B------:R-:W-:Y:S05]  /*6ba0*/  BSYNC B1 ;  /* 0x0000000000017941 */ /* 0x000fea0003800000 */
.L_x_236:
        /* <DEDUP_REMOVED lines=10> */
.L_x_239:
[----:B------:R-:W-:Y:S05]  /*6c50*/  BSYNC B1 ;  /* 0x0000000000017941 */ /* 0x000fea0003800000 */
.L_x_238:
        /* <DEDUP_REMOVED lines=10> */
.L_x_241:
[----:B------:R-:W-:Y:S05]  /*6d00*/  BSYNC B1 ;  /* 0x0000000000017941 */ /* 0x000fea0003800000 */
.L_x_240:
        /* <DEDUP_REMOVED lines=9> */
.L_x_243:
[----:B------:R-:W-:Y:S05]  /*6da0*/  BSYNC B1 ;  /* 0x0000000000017941 */ /* 0x000fea0003800000 */
.L_x_242:
        /* <DEDUP_REMOVED lines=9> */
.L_x_245:
[----:B------:R-:W-:Y:S05]  /*6e40*/  BSYNC B1 ;  /* 0x0000000000017941 */ /* 0x000fea0003800000 */
.L_x_244:
        /* <DEDUP_REMOVED lines=10> */
.L_x_247:
[----:B------:R-:W-:Y:S05]  /*6ef0*/  BSYNC B1 ;  /* 0x0000000000017941 */ /* 0x000fea0003800000 */
.L_x_246:
        /* <DEDUP_REMOVED lines=10> */
.L_x_249:
[----:B------:R-:W-:Y:S05]  /*6fa0*/  BSYNC B1 ;  /* 0x0000000000017941 */ /* 0x000fea0003800000 */
.L_x_248:
        /* <DEDUP_REMOVED lines=9> */
.L_x_251:
[----:B------:R-:W-:Y:S05]  /*7040*/  BSYNC B1 ;  /* 0x0000000000017941 */ /* 0x000fea0003800000 */
.L_x_250:
        /* <DEDUP_REMOVED lines=9> */
.L_x_253:
[----:B------:R-:W-:Y:S05]  /*70e0*/  BSYNC B1 ;  /* 0x0000000000017941 */ /* 0x000fea0003800000 */
.L_x_252:
        /* <DEDUP_REMOVED lines=10> */
.L_x_255:
[----:B------:R-:W-:Y:S05]  /*7190*/  BSYNC B1 ;  /* 0x0000000000017941 */ /* 0x000fea0003800000 */
.L_x_254:
        /* <DEDUP_REMOVED lines=10> */
.L_x_257:
[----:B------:R-:W-:Y:S05]  /*7240*/  BSYNC B1 ;  /* 0x0000000000017941 */ /* 0x000fea0003800000 */
.L_x_256:
        /* <DEDUP_REMOVED lines=9> */
.L_x_259:
[----:B------:R-:W-:Y:S05]  /*72e0*/  BSYNC B1 ;  /* 0x0000000000017941 */ /* 0x000fea0003800000 */
.L_x_258:
        /* <DEDUP_REMOVED lines=9> */
.L_x_261:
[----:B------:R-:W-:Y:S05]  /*7380*/  BSYNC B1 ;  /* 0x0000000000017941 */ /* 0x000fea0003800000 */
.L_x_260:
        /* <DEDUP_REMOVED lines=10> */
.L_x_263:
[----:B------:R-:W-:Y:S05]  /*7430*/  BSYNC B1 ;  /* 0x0000000000017941 */ /* 0x000fea0003800000 */
.L_x_262:
        /* <DEDUP_REMOVED lines=10> */
.L_x_265:
[----:B------:R-:W-:Y:S05]  /*74e0*/  BSYNC B1 ;  /* 0x0000000000017941 */ /* 0x000fea0003800000 */
.L_x_264:
        /* <DEDUP_REMOVED lines=9> */
.L_x_267:
[----:B------:R-:W-:Y:S05]  /*7580*/  BSYNC B1 ;  /* 0x0000000000017941 */ /* 0x000fea0003800000 */
.L_x_266:
        /* <DEDUP_REMOVED lines=9> */
.L_x_269:
[----:B------:R-:W-:Y:S05]  /*7620*/  BSYNC B1 ;  /* 0x0000000000017941 */ /* 0x000fea0003800000 */
.L_x_268:
        /* <DEDUP_REMOVED lines=10> */
.L_x_271:
[----:B------:R-:W-:Y:S05]  /*76d0*/  BSYNC B1 ;  /* 0x0000000000017941 */ /* 0x000fea0003800000 */
.L_x_270:
        /* <DEDUP_REMOVED lines=10> */
.L_x_273:
[----:B------:R-:W-:Y:S05]  /*7780*/  BSYNC B1 ;  /* 0x0000000000017941 */ /* 0x000fea0003800000 */
.L_x_272:
        /* <DEDUP_REMOVED lines=9> */
.L_x_275:
[----:B------:R-:W-:Y:S05]  /*7820*/  BSYNC B1 ;  /* 0x0000000000017941 */ /* 0x000fea0003800000 */
.L_x_274:
        /* <DEDUP_REMOVED lines=9> */
.L_x_277:
[----:B------:R-:W-:Y:S05]  /*78c0*/  BSYNC B1 ;  /* 0x0000000000017941 */ /* 0x000fea0003800000 */
.L_x_276:
        /* <DEDUP_REMOVED lines=10> */
.L_x_279:
[----:B------:R-:W-:Y:S05]  /*7970*/  BSYNC B1 ;  /* 0x0000000000017941 */ /* 0x000fea0003800000 */
.L_x_278:
        /* <DEDUP_REMOVED lines=10> */
.L_x_281:
[----:B------:R-:W-:Y:S05]  /*7a20*/  BSYNC B1 ;  /* 0x0000000000017941 */ /* 0x000fea0003800000 */
.L_x_280:
[----:B01--45:R-:W-:Y:S01]  /*7a30*/  HADD2.F32 R7, -RZ, R22.H0_H0 ;  /* 0x20000016ff077230 */ /* 0x033fe20000004100 */
        /* <DEDUP_REMOVED lines=8> */
.L_x_283:
[----:B------:R-:W-:Y:S05]  /*7ac0*/  BSYNC B1 ;  /* 0x0000000000017941 */ /* 0x000fea0003800000 */
.L_x_282:
[----:B0----5:R-:W-:Y:S01]  /*7ad0*/  HADD2.F32 R5, -RZ, R22.H0_H0 ;  /* 0x20000016ff057230 */ /* 0x021fe20000004100 */
[----:B------:R-:W-:Y:S01]  /*7ae0*/  ISETP.GT.AND P0, PT, R3, 0x8, P0 ;  /* 0x000000080300780c */ /* 0x000fe20000704270 */
[----:B------:R-:W-:Y:S01]  /*7af0*/  @P1 IMAD.MOV.U32 R4, RZ, RZ, R10 ;  /* 0x000000ffff041224 */ /* 0x000fe200078e000a */
[----:B------:R-:W-:Y:S02]  /*7b00*/  BSSY B1, `(.L_x_284) ;  /* 0x0000009000017945 */ /* 0x000fe40003800000 */
[----:B------:R-:W-:-:S04]  /*7b10*/  FMUL R5, R5, R152 ;  /* 0x0000009805057220 */ /* 0x000fc80000400000 */
[----:B------:R-:W-:-:S05]  /*7b20*/  FFMA R5, R150, R153, R5 ;  /* 0x0000009996057223 */ /* 0x000fca0000000005 */
[----:B------:R-:W-:-:S04]  /*7b30*/  F2FP.F16.F32.PACK_AB R5, RZ, R5 ;  /* 0x00000005ff05723e */ /* 0x000fc800000000ff */
[----:B------:R-:W-:Y:S01]  /*7b40*/  PRMT R2, R5, 0x7610, R2 ;  /* 0x0000761005027816 */ /* 0x000fe20000000002 */
[----:B------:R-:W-:-:S05]  /*7b50*/  @P1 IMAD.MOV.U32 R5, RZ, RZ, R11 ;  /* 0x000000ffff051224 */ /* 0x000fca00078e000b */
[----:B------:R0:W-:Y:S01]  /*7b60*/  @P1 STG.E.U16 desc[UR36][R4.64+0x1f0], R2 ;  /* 0x0001f00204001986 */ /* 0x0001e2000c101524 */
[----:B------:R-:W-:Y:S05]  /*7b70*/  @!P0 BRA `(.L_x_285) ;  /* 0x0000000000048947 */ /* 0x000fea0003800000 */
[----:B------:R4:W5:Y:S02]  /*7b80*/  LDG.E.LTC128B.U16 R22, desc[UR36][R8.64+0x1f2] ;  /* 0x0001f22408167981 */ /* 0x000964000c1e1520 */
.L_x_285:
[----:B------:R-:W-:Y:S05]  /*7b90*/  BSYNC B1 ;  /* 0x0000000000017941 */ /* 0x000fea0003800000 */
.L_x_284:
[----:B------:R-:W-:Y:S05]  /*7ba0*/  @!P0 BRA `(.L_x_286) ;  /* 0x0000002400488947 */ /* 0x000fea0003800000 */
[----:B-----5:R-:W-:-:S05]  /*7bb0*/  HADD2.F32 R3, -RZ, R22.H0_H0 ;  /* 0x20000016ff037230 */ /* 0x020fca0000004100 */
[----:B------:R-:W-:-:S04]  /*7bc0*/  FMUL R0, R3, R152 ;  /* 0x0000009803007220 */ /* 0x000fc80000400000 */
[----:B------:R-:W-:-:S05]  /*7bd0*/  FFMA R0, R151, R153, R0 ;  /* 0x0000009997007223 */ /* 0x000fca0000000000 */
[----:B------:R-:W-:-:S05]  /*7be0*/  F2FP.F16.F32.PACK_AB R0, RZ, R0 ;  /* 0x00000000ff00723e */ /* 0x000fca00000000ff */
[----:B------:R0:W-:Y:S01]  /*7bf0*/  STG.E.U16 desc[UR36][R10.64+0x1f2], R0 ;  /* 0x0001f2000a007986 */ /* 0x0001e2000c101524 */
[----:B------:R-:W-:Y:S05]  /*7c00*/  BRA `(.L_x_286) ;  /* 0x0000002400307947 */ /* 0x000fea0003800000 */
.L_x_33:
[----:B------:R-:W-:Y:S01]  /*7c10*/  ISETP.GT.AND P0, PT, R0, 0x1, PT ;  /* 0x000000010000780c */ /* 0x000fe20003f04270 */
[----:B------:R-:W-:Y:S01]  /*7c20*/  ULDC.64 UR4, c[0x0][0x5c0] ;  /* 0x0001700000047ab9 */ /* 0x000fe20000000a00 */
[-C--:B------:R-:W-:Y:S01]  /*7c30*/  FMUL R24, R24, R153.reuse ;  /* 0x0000009918187220 */ /* 0x080fe20000400000 */
[-C--:B------:R-:W-:Y:S01]  /*7c40*/  FMUL R25, R25, R153.reuse ;  /* 0x0000009919197220 */ /* 0x080fe20000400000 */
[----:B------:R-:W-:Y:S01]  /*7c50*/  ISETP.GT.AND P3, PT, R3, RZ, P0 ;  /* 0x000000ff0300720c */ /* 0x000fe20000764270 */
[-C--:B------:R-:W-:Y:S01]  /*7c60*/  FMUL R26, R26, R153.reuse ;  /* 0x000000991a1a7220 */ /* 0x080fe20000400000 */
[----:B------:R-:W-:Y:S01]  /*7c70*/  LEA R4, P4, R6, UR4, 0x1 ;  /* 0x0000000406047c11 */ /* 0x000fe2000f8808ff */
[-C--:B------:R-:W-:Y:S01]  /*7c80*/  FMUL R27, R27, R153.reuse ;  /* 0x000000991b1b7220 */ /* 0x080fe20000400000 */
[----:B------:R-:W-:Y:S01]  /*7c90*/  F2FP.F16.F32.PACK_AB R24, RZ, R24 ;  /* 0x00000018ff18723e */ /* 0x000fe200000000ff */
[-C--:B------:R-:W-:Y:S01]  /*7ca0*/  FMUL R28, R28, R153.reuse ;  /* 0x000000991c1c7220 */ /* 0x080fe20000400000 */
[----:B------:R-:W-:Y:S01]  /*7cb0*/  LEA.HI.X R5, R6, UR5, R179, 0x1, P4 ;  /* 0x0000000506057c11 */ /* 0x000fe2000a0f0cb3 */
[----:B------:R-:W-:Y:S01]  /*7cc0*/  FMUL R29, R29, R153 ;  /* 0x000000991d1d7220 */ /* 0x000fe20000400000 */
[----:B------:R-:W-:Y:S01]  /*7cd0*/  F2FP.F16.F32.PACK_AB R25, RZ, R25 ;  /* 0x00000019ff19723e */ /* 0x000fe200000000ff */
[-C--:B------:R-:W-:Y:S01]  /*7ce0*/  FMUL R30, R30, R153.reuse ;  /* 0x000000991e1e7220 */ /* 0x080fe20000400000 */
[----:B------:R-:W-:Y:S01]  /*7cf0*/  SHF.L.U64.HI R11, R10, 0x4, R11 ;  /* 0x000000040a0b7819 */ /* 0x000fe2000001020b */
[----:B------:R-:W-:Y:S01]  /*7d00*/  @P1 STG.E.U16 desc[UR36][R4.64], R24 ;  /* 0x0000001804001986 */ /* 0x000fe2000c101524 */
[----:B------:R-:W-:Y:S01]  /*7d10*/  ISETP.GT.AND P1, PT, R0, 0x8, PT ;  /* 0x000000080000780c */ /* 0x000fe20003f24270 */
[-C--:B------:R-:W-:Y:S01]  /*7d20*/  FMUL R31, R31, R153.reuse ;  /* 0x000000991f1f7220 */ /* 0x080fe20000400000 */
[C---:B------:R-:W-:Y:S01]  /*7d30*/  ISETP.GT.AND P4, PT, R3.reuse, 0x8, P0 ;  /* 0x000000080300780c */ /* 0x040fe20000784270 */
[----:B------:R-:W-:Y:S01]  /*7d40*/  @P3 STG.E.U16 desc[UR36][R4.64+0x2], R25 ;  /* 0x0000021904003986 */ /* 0x000fe2000c101524 */
[----:B------:R-:W-:Y:S01]  /*7d50*/  LEA R6, P3, R10, R4, 0x4 ;  /* 0x000000040a067211 */ /* 0x000fe200078620ff */
[-C--:B------:R-:W-:Y:S01]  /*7d60*/  FMUL R32, R32, R153.reuse ;  /* 0x0000009920207220 */ /* 0x080fe20000400000 */
[----:B------:R-:W-:Y:S01]  /*7d70*/  ISETP.GT.AND P2, PT, R3, 0x8, P2 ;  /* 0x000000080300780c */ /* 0x000fe20001744270 */
[-C--:B------:R-:W-:Y:S01]  /*7d80*/  FMUL R33, R33, R153.reuse ;  /* 0x0000009921217220 */ /* 0x080fe20000400000 */
[----:B------:R-:W-:Y:S01]  /*7d90*/  ISETP.GT.AND P0, PT, R0, 0x9, PT ;  /* 0x000000090000780c */ /* 0x000fe20003f04270 */
[----:B------:R-:W-:Y:S01]  /*7da0*/  IMAD.X R7, R11, 0x1, R5, P3 ;  /* 0x000000010b077824 */ /* 0x000fe200018e0605 */
[C---:B------:R-:W-:Y:S01]  /*7db0*/  ISETP.GT.AND P5, PT, R3.reuse, RZ, P1 ;  /* 0x000000ff0300720c */ /* 0x040fe20000fa4270 */
[-C--:B------:R-:W-:Y:S01]  /*7dc0*/  FMUL R34, R34, R153.reuse ;  /* 0x0000009922227220 */ /* 0x080fe20000400000 */
[----:B------:R-:W-:Y:S01]  /*7dd0*/  ISETP.GT.AND P3, PT, R3, RZ, P0 ;  /* 0x000000ff0300720c */ /* 0x000fe20000764270 */
[-C--:B------:R-:W-:Y:S01]  /*7de0*/  FMUL R35, R35, R153.reuse ;  /* 0x0000009923237220 */ /* 0x080fe20000400000 */
[----:B------:R-:W-:Y:S01]  /*7df0*/  F2FP.F16.F32.PACK_AB R26, RZ, R26 ;  /* 0x0000001aff1a723e */ /* 0x000fe200000000ff */
[----:B------:R-:W-:Y:S01]  /*7e00*/  FMUL R36, R36, R153 ;  /* 0x0000009924247220 */ /* 0x000fe20000400000 */
[----:B------:R-:W-:Y:S01]  /*7e10*/  F2FP.F16.F32.PACK_AB R27, RZ, R27 ;  /* 0x0000001bff1b723e */ /* 0x000fe200000000ff */
[----:B------:R-:W-:Y:S01]  /*7e20*/  FMUL R37, R37, R153 ;  /* 0x0000009925257220 */ /* 0x000fe20000400000 */
[----:B------:R-:W-:Y:S01]  /*7e30*/  F2FP.F16.F32.PACK_AB R28, RZ, R28 ;  /* 0x0000001cff1c723e */ /* 0x000fe200000000ff */
[----:B------:R-:W-:Y:S01]  /*7e40*/  @P2 STG.E.U16 desc[UR36][R6.64], R26 ;  /* 0x0000001a06002986 */ /* 0x000fe2000c101524 */
[----:B------:R-:W-:Y:S01]  /*7e50*/  F2FP.F16.F32.PACK_AB R29, RZ, R29 ;  /* 0x0000001dff1d723e */ /* 0x000fe200000000ff */
[-C--:B------:R-:W-:Y:S01]  /*7e60*/  FMUL R38, R38, R153.reuse ;  /* 0x0000009926267220 */ /* 0x080fe20000400000 */
[----:B------:R-:W-:Y:S01]  /*7e70*/  ISETP.GT.AND P2, PT, R3, 0x8, P1 ;  /* 0x000000080300780c */ /* 0x000fe20000f44270 */
[----:B------:R-:W-:Y:S01]  /*7e80*/  @P4 STG.E.U16 desc[UR36][R6.64+0x2], R27 ;  /* 0x0000021b06004986 */ /* 0x000fe2000c101524 */
[----:B------:R-:W-:Y:S01]  /*7e90*/  ISETP.GT.AND P1, PT, R0, 0x10, PT ;  /* 0x000000100000780c */ /* 0x000fe20003f24270 */
[-C--:B------:R-:W-:Y:S01]  /*7ea0*/  FMUL R39, R39, R153.reuse ;  /* 0x0000009927277220 */ /* 0x080fe20000400000 */
[----:B------:R-:W-:Y:S01]  /*7eb0*/  F2FP.F16.F32.PACK_AB R30, RZ, R30 ;  /* 0x0000001eff1e723e */ /* 0x000fe200000000ff */
[----:B------:R-:W-:Y:S01]  /*7ec0*/  @P5 STG.E.U16 desc[UR36][R4.64+0x10], R28 ;  /* 0x0000101c04005986 */ /* 0x000fe2000c101524 */
[C---:B------:R-:W-:Y:S01]  /*7ed0*/  ISETP.GT.AND P4, PT, R3.reuse, RZ, P1 ;  /* 0x000000ff0300720c */ /* 0x040fe20000f84270 */
[----:B------:R-:W-:Y:S01]  /*7ee0*/  FMUL R40, R40, R153 ;  /* 0x0000009928287220 */ /* 0x000fe20000400000 */
[----:B------:R-:W-:Y:S01]  /*7ef0*/  F2FP.F16.F32.PACK_AB R31, RZ, R31 ;  /* 0x0000001fff1f723e */ /* 0x000fe200000000ff */
[----:B------:R-:W-:Y:S01]  /*7f00*/  @P3 STG.E.U16 desc[UR36][R4.64+0x12], R29 ;  /* 0x0000121d04003986 */ /* 0x000fe2000c101524 */
[----:B------:R-:W-:Y:S01]  /*7f10*/  ISETP.GT.AND P3, PT, R3, 0x8, P0 ;  /* 0x000000080300780c */ /* 0x000fe20000764270 */
[-C--:B------:R-:W-:Y:S01]  /*7f20*/  FMUL R41, R41, R153.reuse ;  /* 0x0000009929297220 */ /* 0x080fe20000400000 */
[----:B------:R-:W-:Y:S01]  /*7f30*/  ISETP.GT.AND P0, PT, R0, 0x11, PT ;  /* 0x000000110000780c */ /* 0x000fe20003f04270 */
[----:B------:R-:W-:Y:S01]  /*7f40*/  @P2 STG.E.U16 desc[UR36][R6.64+0x10], R30 ;  /* 0x0000101e06002986 */ /* 0x000fe2000c101524 */
[----:B------:R-:W-:Y:S01]  /*7f50*/  F2FP.F16.F32.PACK_AB R32, RZ, R32 ;  /* 0x00000020ff20723e */ /* 0x000fe200000000ff */
[-C--:B------:R-:W-:Y:S01]  /*7f60*/  FMUL R42, R42, R153.reuse ;  /* 0x000000992a2a7220 */ /* 0x080fe20000400000 */
[----:B------:R-:W-:Y:S01]  /*7f70*/  ISETP.GT.AND P5, PT, R3, RZ, P0 ;  /* 0x000000ff0300720c */ /* 0x000fe200007a4270 */
[-C--:B------:R-:W-:Y:S01]  /*7f80*/  FMUL R43, R43, R153.reuse ;  /* 0x000000992b2b7220 */ /* 0x080fe20000400000 */
[----:B------:R-:W-:Y:S01]  /*7f90*/  ISETP.GT.AND P2, PT, R3, 0x8, P1 ;  /* 0x000000080300780c */ /* 0x000fe20000f44270 */
[-C--:B------:R-:W-:Y:S01]  /*7fa0*/  FMUL R44, R44, R153.reuse ;  /* 0x000000992c2c7220 */ /* 0x080fe20000400000 */
[----:B------:R-:W-:Y:S01]  /*7fb0*/  ISETP.GT.AND P1, PT, R0, 0x18, PT ;  /* 0x000000180000780c */ /* 0x000fe20003f24270 */
[----:B------:R-:W-:Y:S01]  /*7fc0*/  FMUL R45, R45, R153 ;  /* 0x000000992d2d7220 */ /* 0x000fe20000400000 */
[----:B------:R-:W-:Y:S01]  /*7fd0*/  F2FP.F16.F32.PACK_AB R33, RZ, R33 ;  /* 0x00000021ff21723e */ /* 0x000fe200000000ff */
[----:B------:R-:W-:Y:S01]  /*7fe0*/  @P3 STG.E.U16 desc[UR36][R6.64+0x12], R31 ;  /* 0x0000121f06003986 */ /* 0x000fe2000c101524 */
[C---:B------:R-:W-:Y:S01]  /*7ff0*/  ISETP.GT.AND P3, PT, R3.reuse, 0x8, P0 ;  /* 0x000000080300780c */ /* 0x040fe20000764270 */
[-C--:B------:R-:W-:Y:S01]  /*8000*/  FMUL R46, R46, R153.reuse ;  /* 0x000000992e2e7220 */ /* 0x080fe20000400000 */
[----:B------:R-:W-:Y:S01]  /*8010*/  ISETP.GT.AND P0, PT, R0, 0x19, PT ;  /* 0x000000190000780c */ /* 0x000fe20003f04270 */
[----:B------:R-:W-:Y:S01]  /*8020*/  @P4 STG.E.U16 desc[UR36][R4.64+0x20], R32 ;  /* 0x0000202004004986 */ /* 0x000fe2000c101524 */
[----:B------:R-:W-:Y:S01]  /*8030*/  ISETP.GT.AND P4, PT, R3, RZ, P1 ;  /* 0x000000ff0300720c */ /* 0x000fe20000f84270 */
[-C--:B------:R-:W-:Y:S01]  /*8040*/  FMUL R47, R47, R153.reuse ;  /* 0x000000992f2f7220 */ /* 0x080fe20000400000 */
[----:B------:R-:W-:Y:S01]  /*8050*/  F2FP.F16.F32.PACK_AB R34, RZ, R34 ;  /* 0x00000022ff22723e */ /* 0x000fe200000000ff */
[----:B------:R-:W-:Y:S01]  /*8060*/  @P5 STG.E.U16 desc[UR36][R4.64+0x22], R33 ;  /* 0x0000222104005986 */ /* 0x000fe2000c101524 */
[----:B------:R-:W-:Y:S01]  /*8070*/  ISETP.GT.AND P5, PT, R3, RZ, P0 ;  /* 0x000000ff0300720c */ /* 0x000fe200007a4270 */
[----:B------:R-:W-:Y:S01]  /*8080*/  FMUL R48, R48, R153 ;  /* 0x0000009930307220 */ /* 0x000fe20000400000 */
[----:B------:R-:W-:Y:S01]  /*8090*/  F2FP.F16.F32.PACK_AB R35, RZ, R35 ;  /* 0x00000023ff23723e */ /* 0x000fe200000000ff */
[----:B------:R-:W-:Y:S01]  /*80a0*/  @P2 STG.E.U16 desc[UR36][R6.64+0x20], R34 ;  /* 0x0000202206002986 */ /* 0x000fe2000c101524 */
[----:B------:R-:W-:Y:S01]  /*80b0*/  F2FP.F16.F32.PACK_AB R36, RZ, R36 ;  /* 0x00000024ff24723e */ /* 0x000fe200000000ff */
[-C--:B------:R-:W-:Y:S01]  /*80c0*/  FMUL R49, R49, R153.reuse ;  /* 0x0000009931317220 */ /* 0x080fe20000400000 */
[C---:B------:R-:W-:Y:S01]  /*80d0*/  ISETP.GT.AND P2, PT, R3.reuse, 0x8, P1 ;  /* 0x000000080300780c */ /* 0x040fe20000f44270 */
[----:B------:R-:W-:Y:S01]  /*80e0*/  @P3 STG.E.U16 desc[UR36][R6.64+0x22], R35 ;  /* 0x0000222306003986 */ /* 0x000fe2000c101524 */
[----:B------:R-:W-:Y:S01]  /*80f0*/  ISETP.GT.AND P1, PT, R0, 0x20, PT ;  /* 0x000000200000780c */ /* 0x000fe20003f24270 */
[----:B------:R-:W-:Y:S01]  /*8100*/  FMUL R50, R50, R153 ;  /* 0x0000009932327220 */ /* 0x000fe20000400000 */
[----:B------:R-:W-:Y:S01]  /*8110*/  F2FP.F16.F32.PACK_AB R37, RZ, R37 ;  /* 0x00000025ff25723e */ /* 0x000fe200000000ff */
[----:B------:R-:W-:Y:S01]  /*8120*/  @P4 STG.E.U16 desc[UR36][R4.64+0x30], R36 ;  /* 0x0000302404004986 */ /* 0x000fe2000c101524 */
[----:B------:R-:W-:Y:S01]  /*8130*/  ISETP.GT.AND P3, PT, R3, 0x8, P0 ;  /* 0x000000080300780c */ /* 0x000fe20000764270 */
[-C--:B------:R-:W-:Y:S01]  /*8140*/  FMUL R51, R51, R153.reuse ;  /* 0x0000009933337220 */ /* 0x080fe20000400000 */
[----:B------:R-:W-:Y:S01]  /*8150*/  ISETP.GT.AND P0, PT, R0, 0x21, PT ;  /* 0x000000210000780c */ /* 0x000fe20003f04270 */
[----:B------:R-:W-:Y:S01]  /*8160*/  @P5 STG.E.U16 desc[UR36][R4.64+0x32], R37 ;  /* 0x0000322504005986 */ /* 0x000fe2000c101524 */
[----:B------:R-:W-:Y:S01]  /*8170*/  ISETP.GT.AND P4, PT, R3, RZ, P1 ;  /* 0x000000ff0300720c */ /* 0x000fe20000f84270 */
[-C--:B------:R-:W-:Y:S01]  /*8180*/  FMUL R52, R52, R153.reuse ;  /* 0x0000009934347220 */ /* 0x080fe20000400000 */
[----:B------:R-:W-:Y:S01]  /*8190*/  F2FP.F16.F32.PACK_AB R38, RZ, R38 ;  /* 0x00000026ff26723e */ /* 0x000fe200000000ff */
[-C--:B------:R-:W-:Y:S01]  /*81a0*/  FMUL R53, R53, R153.reuse ;  /* 0x0000009935357220 */ /* 0x080fe20000400000 */
        /* <DEDUP_REMOVED lines=325> */
[----:B------:R-:W-:Y:S01]  /*9600*/  FMUL R151, R151, R153 ;  /* 0x0000009997977220 */ /* 0x000fe20000400000 */
[----:B------:R-:W-:Y:S01]  /*9610*/  ISETP.GT.AND P2, PT, R3, 0x8, P1 ;  /* 0x000000080300780c */ /* 0x000fe20000f44270 */
[----:B------:R-:W-:Y:S01]  /*9620*/  @P3 STG.E.U16 desc[UR36][R6.64+0x132], R103 ;  /* 0x0001326706003986 */ /* 0x000fe2000c101524 */
[----:B------:R-:W-:-:S02]  /*9630*/  ISETP.GT.AND P1, PT, R0, 0xa8, PT ;  /* 0x000000a80000780c */ /* 0x000fc40003f24270 */
[----:B------:R-:W-:Y:S01]  /*9640*/  F2FP.F16.F32.PACK_AB R105, RZ, R105 ;  /* 0x00000069ff69723e */ /* 0x000fe200000000ff */
[----:B------:R-:W-:Y:S01]  /*9650*/  @P4 STG.E.U16 desc[UR36][R4.64+0x140], R104 ;  /* 0x0001406804004986 */ /* 0x000fe2000c101524 */
[C---:B------:R-:W-:Y:S02]  /*9660*/  ISETP.GT.AND P3, PT, R3.reuse, 0x8, P0 ;  /* 0x000000080300780c */ /* 0x040fe40000764270 */
[----:B------:R-:W-:Y:S01]  /*9670*/  ISETP.GT.AND P0, PT, R0, 0xa9, PT ;  /* 0x000000a90000780c */ /* 0x000fe20003f04270 */
[----:B------:R-:W-:Y:S01]  /*9680*/  @P5 STG.E.U16 desc[UR36][R4.64+0x142], R105 ;  /* 0x0001426904005986 */ /* 0x000fe2000c101524 */
[C---:B------:R-:W-:Y:S02]  /*9690*/  ISETP.GT.AND P4, PT, R3.reuse, RZ, P1 ;  /* 0x000000ff0300720c */ /* 0x040fe40000f84270 */
[----:B------:R-:W-:Y:S02]  /*96a0*/  F2FP.F16.F32.PACK_AB R106, RZ, R106 ;  /* 0x0000006aff6a723e */ /* 0x000fe400000000ff */
[----:B------:R-:W-:-:S02]  /*96b0*/  ISETP.GT.AND P5, PT, R3, RZ, P0 ;  /* 0x000000ff0300720c */ /* 0x000fc400007a4270 */
[----:B------:R-:W-:Y:S01]  /*96c0*/  F2FP.F16.F32.PACK_AB R107, RZ, R107 ;  /* 0x0000006bff6b723e */ /* 0x000fe200000000ff */
[----:B------:R-:W-:Y:S01]  /*96d0*/  @P2 STG.E.U16 desc[UR36][R6.64+0x140], R106 ;  /* 0x0001406a06002986 */ /* 0x000fe2000c101524 */
[----:B------:R-:W-:Y:S02]  /*96e0*/  F2FP.F16.F32.PACK_AB R108, RZ, R108 ;  /* 0x0000006cff6c723e */ /* 0x000fe400000000ff */
[C---:B------:R-:W-:Y:S01]  /*96f0*/  ISETP.GT.AND P2, PT, R3.reuse, 0x8, P1 ;  /* 0x000000080300780c */ /* 0x040fe20000f44270 */
[----:B------:R-:W-:Y:S01]  /*9700*/  @P3 STG.E.U16 desc[UR36][R6.64+0x142], R107 ;  /* 0x0001426b06003986 */ /* 0x000fe2000c101524 */
[----:B------:R-:W-:Y:S02]  /*9710*/  ISETP.GT.AND P1, PT, R0, 0xb0, PT ;  /* 0x000000b00000780c */ /* 0x000fe40003f24270 */
[----:B------:R-:W-:Y:S01]  /*9720*/  F2FP.F16.F32.PACK_AB R109, RZ, R109 ;  /* 0x0000006dff6d723e */ /* 0x000fe200000000ff */
[----:B------:R-:W-:Y:S01]  /*9730*/  @P4 STG.E.U16 desc[UR36][R4.64+0x150], R108 ;  /* 0x0001506c04004986 */ /* 0x000fe2000c101524 */
[----:B------:R-:W-:-:S02]  /*9740*/  ISETP.GT.AND P3, PT, R3, 0x8, P0 ;  /* 0x000000080300780c */ /* 0x000fc40000764270 */
[----:B------:R-:W-:Y:S01]  /*9750*/  ISETP.GT.AND P0, PT, R0, 0xb1, PT ;  /* 0x000000b10000780c */ /* 0x000fe20003f04270 */
[----:B------:R-:W-:Y:S01]  /*9760*/  @P5 STG.E.U16 desc[UR36][R4.64+0x152], R109 ;  /* 0x0001526d04005986 */ /* 0x000fe2000c101524 */
[C---:B------:R-:W-:Y:S02]  /*9770*/  ISETP.GT.AND P4, PT, R3.reuse, RZ, P1 ;  /* 0x000000ff0300720c */ /* 0x040fe40000f84270 */
[----:B------:R-:W-:Y:S02]  /*9780*/  F2FP.F16.F32.PACK_AB R110, RZ, R110 ;  /* 0x0000006eff6e723e */ /* 0x000fe400000000ff */
[----:B------:R-:W-:Y:S02]  /*9790*/  ISETP.GT.AND P5, PT, R3, RZ, P0 ;  /* 0x000000ff0300720c */ /* 0x000fe400007a4270 */
[----:B------:R-:W-:Y:S01]  /*97a0*/  F2FP.F16.F32.PACK_AB R111, RZ, R111 ;  /* 0x0000006fff6f723e */ /* 0x000fe200000000ff */
[----:B------:R-:W-:Y:S01]  /*97b0*/  @P2 STG.E.U16 desc[UR36][R6.64+0x150], R110 ;  /* 0x0001506e06002986 */ /* 0x000fe2000c101524 */
[----:B------:R-:W-:-:S02]  /*97c0*/  F2FP.F16.F32.PACK_AB R112, RZ, R112 ;  /* 0x00000070ff70723e */ /* 0x000fc400000000ff */
[C---:B------:R-:W-:Y:S01]  /*97d0*/  ISETP.GT.AND P2, PT, R3.reuse, 0x8, P1 ;  /* 0x000000080300780c */ /* 0x040fe20000f44270 */
[----:B------:R-:W-:Y:S01]  /*97e0*/  @P3 STG.E.U16 desc[UR36][R6.64+0x152], R111 ;  /* 0x0001526f06003986 */ /* 0x000fe2000c101524 */
[C---:B------:R-:W-:Y:S02]  /*97f0*/  ISETP.GT.AND P1, PT, R0.reuse, 0xb8, PT ;  /* 0x000000b80000780c */ /* 0x040fe40003f24270 */
[----:B------:R-:W-:Y:S01]  /*9800*/  F2FP.F16.F32.PACK_AB R113, RZ, R113 ;  /* 0x00000071ff71723e */ /* 0x000fe200000000ff */
[----:B------:R-:W-:Y:S01]  /*9810*/  @P4 STG.E.U16 desc[UR36][R4.64+0x160], R112 ;  /* 0x0001607004004986 */ /* 0x000fe2000c101524 */
[C---:B------:R-:W-:Y:S02]  /*9820*/  ISETP.GT.AND P3, PT, R3.reuse, 0x8, P0 ;  /* 0x000000080300780c */ /* 0x040fe40000764270 */
[----:B------:R-:W-:Y:S01]  /*9830*/  ISETP.GT.AND P0, PT, R0, 0xb9, PT ;  /* 0x000000b90000780c */ /* 0x000fe20003f04270 */
[----:B------:R-:W-:Y:S01]  /*9840*/  @P5 STG.E.U16 desc[UR36][R4.64+0x162], R113 ;  /* 0x0001627104005986 */ /* 0x000fe2000c101524 */
[----:B------:R-:W-:-:S02]  /*9850*/  ISETP.GT.AND P4, PT, R3, RZ, P1 ;  /* 0x000000ff0300720c */ /* 0x000fc40000f84270 */
[----:B------:R-:W-:Y:S02]  /*9860*/  F2FP.F16.F32.PACK_AB R114, RZ, R114 ;  /* 0x00000072ff72723e */ /* 0x000fe400000000ff */
[C---:B------:R-:W-:Y:S02]  /*9870*/  ISETP.GT.AND P5, PT, R3.reuse, RZ, P0 ;  /* 0x000000ff0300720c */ /* 0x040fe400007a4270 */
[----:B------:R-:W-:Y:S01]  /*9880*/  F2FP.F16.F32.PACK_AB R115, RZ, R115 ;  /* 0x00000073ff73723e */ /* 0x000fe200000000ff */
[----:B------:R-:W-:Y:S01]  /*9890*/  @P2 STG.E.U16 desc[UR36][R6.64+0x160], R114 ;  /* 0x0001607206002986 */ /* 0x000fe2000c101524 */
[----:B------:R-:W-:Y:S02]  /*98a0*/  F2FP.F16.F32.PACK_AB R116, RZ, R116 ;  /* 0x00000074ff74723e */ /* 0x000fe400000000ff */
        /* <DEDUP_REMOVED lines=65> */
[----:B------:R-:W-:Y:S02]  /*9cc0*/  ISETP.GT.AND P5, PT, R3, RZ, P0 ;  /* 0x000000ff0300720c */ /* 0x000fe400007a4270 */
[----:B------:R-:W-:Y:S02]  /*9cd0*/  F2FP.F16.F32.PACK_AB R134, RZ, R134 ;  /* 0x00000086ff86723e */ /* 0x000fe400000000ff */
[----:B------:R-:W-:Y:S02]  /*9ce0*/  F2FP.F16.F32.PACK_AB R135, RZ, R135 ;  /* 0x00000087ff87723e */ /* 0x000fe400000000ff */
[----:B------:R-:W-:Y:S01]  /*9cf0*/  F2FP.F16.F32.PACK_AB R136, RZ, R136 ;  /* 0x00000088ff88723e */ /* 0x000fe200000000ff */
[----:B------:R-:W-:Y:S01]  /*9d00*/  @P2 STG.E.U16 desc[UR36][R6.64+0x1b0], R134 ;  /* 0x0001b08606002986 */ /* 0x000fe2000c101524 */
[----:B------:R-:W-:-:S02]  /*9d10*/  F2FP.F16.F32.PACK_AB R137, RZ, R137 ;  /* 0x00000089ff89723e */ /* 0x000fc400000000ff */
[C---:B------:R-:W-:Y:S01]  /*9d20*/  ISETP.GT.AND P1, PT, R3.reuse, 0x8, P1 ;  /* 0x000000080300780c */ /* 0x040fe20000f24270 */
[----:B------:R-:W-:Y:S01]  /*9d30*/  @P3 STG.E.U16 desc[UR36][R6.64+0x1b2], R135 ;  /* 0x0001b28706003986 */ /* 0x000fe2000c101524 */
[C---:B------:R-:W-:Y:S02]  /*9d40*/  ISETP.GT.AND P2, PT, R3.reuse, 0x8, P0 ;  /* 0x000000080300780c */ /* 0x040fe40000744270 */
[C---:B------:R-:W-:Y:S01]  /*9d50*/  ISETP.GT.AND P0, PT, R0.reuse, 0xe9, PT ;  /* 0x000000e90000780c */ /* 0x040fe20003f04270 */
[----:B------:R-:W-:Y:S01]  /*9d60*/  @P4 STG.E.U16 desc[UR36][R4.64+0x1c0], R136 ;  /* 0x0001c08804004986 */ /* 0x000fe2000c101524 */
[----:B------:R-:W-:Y:S02]  /*9d70*/  ISETP.GT.AND P4, PT, R0, 0xe8, PT ;  /* 0x000000e80000780c */ /* 0x000fe40003f84270 */
[----:B------:R-:W-:Y:S01]  /*9d80*/  F2FP.F16.F32.PACK_AB R138, RZ, R138 ;  /* 0x0000008aff8a723e */ /* 0x000fe200000000ff */
[----:B------:R-:W-:Y:S01]  /*9d90*/  @P5 STG.E.U16 desc[UR36][R4.64+0x1c2], R137 ;  /* 0x0001c28904005986 */ /* 0x000fe2000c101524 */
[----:B------:R-:W-:-:S02]  /*9da0*/  ISETP.GT.AND P5, PT, R3, RZ, P4 ;  /* 0x000000ff0300720c */ /* 0x000fc400027a4270 */
[----:B------:R-:W-:Y:S01]  /*9db0*/  F2FP.F16.F32.PACK_AB R139, RZ, R139 ;  /* 0x0000008bff8b723e */ /* 0x000fe200000000ff */
[----:B------:R-:W-:Y:S01]  /*9dc0*/  @P1 STG.E.U16 desc[UR36][R6.64+0x1c0], R138 ;  /* 0x0001c08a06001986 */ /* 0x000fe2000c101524 */
[----:B------:R-:W-:Y:S02]  /*9dd0*/  F2FP.F16.F32.PACK_AB R140, RZ, R140 ;  /* 0x0000008cff8c723e */ /* 0x000fe400000000ff */
[C---:B------:R-:W-:Y:S01]  /*9de0*/  ISETP.GT.AND P3, PT, R3.reuse, RZ, P0 ;  /* 0x000000ff0300720c */ /* 0x040fe20000764270 */
[----:B------:R-:W-:Y:S01]  /*9df0*/  @P2 STG.E.U16 desc[UR36][R6.64+0x1c2], R139 ;  /* 0x0001c28b06002986 */ /* 0x000fe2000c101524 */
[C---:B------:R-:W-:Y:S02]  /*9e00*/  ISETP.GT.AND P4, PT, R3.reuse, 0x8, P4 ;  /* 0x000000080300780c */ /* 0x040fe40002784270 */
[----:B------:R-:W-:Y:S02]  /*9e10*/  F2FP.F16.F32.PACK_AB R141, RZ, R141 ;  /* 0x0000008dff8d723e */ /* 0x000fe400000000ff */
[----:B------:R-:W-:Y:S01]  /*9e20*/  F2FP.F16.F32.PACK_AB R142, RZ, R142 ;  /* 0x0000008eff8e723e */ /* 0x000fe200000000ff */
[----:B------:R-:W-:Y:S01]  /*9e30*/  @P5 STG.E.U16 desc[UR36][R4.64+0x1d0], R140 ;  /* 0x0001d08c04005986 */ /* 0x000fe2000c101524 */
[----:B------:R-:W-:-:S02]  /*9e40*/  ISETP.GT.AND P5, PT, R3, 0x8, P0 ;  /* 0x000000080300780c */ /* 0x000fc400007a4270 */
[----:B------:R-:W-:Y:S02]  /*9e50*/  F2FP.F16.F32.PACK_AB R143, RZ, R143 ;  /* 0x0000008fff8f723e */ /* 0x000fe400000000ff */
[C---:B------:R-:W-:Y:S01]  /*9e60*/  ISETP.GT.AND P0, PT, R0.reuse, 0xf1, PT ;  /* 0x000000f10000780c */ /* 0x040fe20003f04270 */
[----:B------:R-:W-:Y:S01]  /*9e70*/  @P3 STG.E.U16 desc[UR36][R4.64+0x1d2], R141 ;  /* 0x0001d28d04003986 */ /* 0x000fe2000c101524 */
[----:B------:R-:W-:Y:S02]  /*9e80*/  ISETP.GT.AND P3, PT, R0, 0xf0, PT ;  /* 0x000000f00000780c */ /* 0x000fe40003f64270 */
[----:B------:R-:W-:Y:S01]  /*9e90*/  F2FP.F16.F32.PACK_AB R144, RZ, R144 ;  /* 0x00000090ff90723e */ /* 0x000fe200000000ff */
[----:B------:R-:W-:Y:S01]  /*9ea0*/  @P4 STG.E.U16 desc[UR36][R6.64+0x1d0], R142 ;  /* 0x0001d08e06004986 */ /* 0x000fe2000c101524 */
[C---:B------:R-:W-:Y:S02]  /*9eb0*/  ISETP.GT.AND P4, PT, R3.reuse, RZ, P3 ;  /* 0x000000ff0300720c */ /* 0x040fe40001f84270 */
[C---:B------:R-:W-:Y:S01]  /*9ec0*/  ISETP.GT.AND P3, PT, R3.reuse, 0x8, P3 ;  /* 0x000000080300780c */ /* 0x040fe20001f64270 */
[----:B------:R-:W-:Y:S01]  /*9ed0*/  @P5 STG.E.U16 desc[UR36][R6.64+0x1d2], R143 ;  /* 0x0001d28f06005986 */ /* 0x000fe2000c101524 */
[----:B------:R-:W-:-:S02]  /*9ee0*/  ISETP.GT.AND P5, PT, R3, RZ, P0 ;  /* 0x000000ff0300720c */ /* 0x000fc400007a4270 */
[----:B------:R-:W-:Y:S02]  /*9ef0*/  F2FP.F16.F32.PACK_AB R145, RZ, R145 ;  /* 0x00000091ff91723e */ /* 0x000fe400000000ff */
[C---:B------:R-:W-:Y:S02]  /*9f00*/  ISETP.GT.AND P0, PT, R3.reuse, 0x8, P0 ;  /* 0x000000080300780c */ /* 0x040fe40000704270 */
[C---:B------:R-:W-:Y:S02]  /*9f10*/  ISETP.GT.AND P1, PT, R0.reuse, 0xf9, PT ;  /* 0x000000f90000780c */ /* 0x040fe40003f24270 */
[----:B------:R-:W-:Y:S01]  /*9f20*/  ISETP.GT.AND P2, PT, R0, 0xf8, PT ;  /* 0x000000f80000780c */ /* 0x000fe20003f44270 */
[----:B------:R-:W-:Y:S01]  /*9f30*/  @P4 STG.E.U16 desc[UR36][R4.64+0x1e0], R144 ;  /* 0x0001e09004004986 */ /* 0x000fe2000c101524 */
[C---:B------:R-:W-:Y:S01]  /*9f40*/  ISETP.GT.AND P4, PT, R3.reuse, RZ, P1 ;  /* 0x000000ff0300720c */ /* 0x040fe20000f84270 */
[----:B------:R-:W-:Y:S01]  /*9f50*/  @P3 IMAD.MOV.U32 R2, RZ, RZ, R6 ;  /* 0x000000ffff023224 */ /* 0x000fe200078e0006 */
[C---:B------:R-:W-:Y:S01]  /*9f60*/  ISETP.GT.AND P1, PT, R3.reuse, 0x8, P1 ;  /* 0x000000080300780c */ /* 0x040fe20000f24270 */
[----:B------:R-:W-:Y:S01]  /*9f70*/  @P5 STG.E.U16 desc[UR36][R4.64+0x1e2], R145 ;  /* 0x0001e29104005986 */ /* 0x000fe2000c101524 */
[----:B------:R-:W-:-:S02]  /*9f80*/  ISETP.GT.AND P5, PT, R3, RZ, P2 ;  /* 0x000000ff0300720c */ /* 0x000fc400017a4270 */
[----:B------:R-:W-:Y:S01]  /*9f90*/  ISETP.GT.AND P2, PT, R3, 0x8, P2 ;  /* 0x000000080300780c */ /* 0x000fe20001744270 */
[----:B------:R-:W-:Y:S01]  /*9fa0*/  @P3 IMAD.MOV.U32 R3, RZ, RZ, R7 ;  /* 0x000000ffff033224 */ /* 0x000fe200078e0007 */
[----:B------:R-:W-:Y:S02]  /*9fb0*/  F2FP.F16.F32.PACK_AB R146, RZ, R146 ;  /* 0x00000092ff92723e */ /* 0x000fe400000000ff */
[----:B------:R-:W-:Y:S02]  /*9fc0*/  F2FP.F16.F32.PACK_AB R147, RZ, R147 ;  /* 0x00000093ff93723e */ /* 0x000fe400000000ff */
[----:B------:R-:W-:Y:S01]  /*9fd0*/  F2FP.F16.F32.PACK_AB R148, RZ, R148 ;  /* 0x00000094ff94723e */ /* 0x000fe200000000ff */
[----:B------:R0:W-:Y:S01]  /*9fe0*/  @P3 STG.E.U16 desc[UR36][R2.64+0x1e0], R146 ;  /* 0x0001e09202003986 */ /* 0x0001e2000c101524 */
[----:B------:R-:W-:Y:S02]  /*9ff0*/  F2FP.F16.F32.PACK_AB R149, RZ, R149 ;  /* 0x00000095ff95723e */ /* 0x000fe400000000ff */
[----:B------:R-:W-:-:S02]  /*a000*/  F2FP.F16.F32.PACK_AB R150, RZ, R150 ;  /* 0x00000096ff96723e */ /* 0x000fc400000000ff */
[----:B------:R-:W-:Y:S01]  /*a010*/  F2FP.F16.F32.PACK_AB R151, RZ, R151 ;  /* 0x00000097ff97723e */ /* 0x000fe200000000ff */
[----:B0-----:R-:W-:Y:S02]  /*a020*/  @P0 IMAD.MOV.U32 R2, RZ, RZ, R6 ;  /* 0x000000ffff020224 */ /* 0x001fe400078e0006 */
[----:B------:R-:W-:-:S05]  /*a030*/  @P0 IMAD.MOV.U32 R3, RZ, RZ, R7 ;  /* 0x000000ffff030224 */ /* 0x000fca00078e0007 */
[----:B------:R0:W-:Y:S02]  /*a040*/  @P0 STG.E.U16 desc[UR36][R2.64+0x1e2], R147 ;  /* 0x0001e29302000986 */ /* 0x0001e4000c101524 */
[----:B0-----:R-:W-:Y:S02]  /*a050*/  @P5 IMAD.MOV.U32 R2, RZ, RZ, R4 ;  /* 0x000000ffff025224 */ /* 0x001fe400078e0004 */
[----:B------:R-:W-:-:S05]  /*a060*/  @P5 IMAD.MOV.U32 R3, RZ, RZ, R5 ;  /* 0x000000ffff035224 */ /* 0x000fca00078e0005 */
[----:B------:R0:W-:Y:S04]  /*a070*/  @P5 STG.E.U16 desc[UR36][R2.64+0x1f0], R148 ;  /* 0x0001f09402005986 */ /* 0x0001e8000c101524 */
[----:B------:R1:W-:Y:S01]  /*a080*/  @P4 STG.E.U16 desc[UR36][R4.64+0x1f2], R149 ;  /* 0x0001f29504004986 */ /* 0x0003e2000c101524 */
[----:B0-----:R-:W-:Y:S02]  /*a090*/  @P2 IMAD.MOV.U32 R2, RZ, RZ, R6 ;  /* 0x000000ffff022224 */ /* 0x001fe400078e0006 */
[----:B------:R-:W-:-:S05]  /*a0a0*/  @P2 IMAD.MOV.U32 R3, RZ, RZ, R7 ;  /* 0x000000ffff032224 */ /* 0x000fca00078e0007 */
[----:B------:R1:W-:Y:S04]  /*a0b0*/  @P2 STG.E.U16 desc[UR36][R2.64+0x1f0], R150 ;  /* 0x0001f09602002986 */ /* 0x0003e8000c101524 */
[----:B------:R1:W-:Y:S02]  /*a0c0*/  @P1 STG.E.U16 desc[UR36][R6.64+0x1f2], R151 ;  /* 0x0001f29706001986 */ /* 0x0003e4000c101524 */
.L_x_286:
[----:B------:R-:W-:Y:S05]  /*a0d0*/  BSYNC B0 ;  /* 0x0000000000007941 */ /* 0x000fea0003800000 */
.L_x_32:
[----:B01----:R-:W2:Y:S01]  /*a0e0*/  LDL.64 R2, [R1] ;  /* 0x0000000001027983 */ /* 0x003ea20000100a00 */
[----:B------:R-:W-:Y:S01]  /*a0f0*/  ULDC.64 UR4, c[0x0][0x650] ;  /* 0x0001940000047ab9 */ /* 0x000fe20000000a00 */
[----:B------:R0:W-:Y:S01]  /*a100*/  SYNCS.ARRIVE.TRANS64.A1T0 RZ, [R160+UR45], RZ ;  /* 0x000000ffa0ff79a7 */ /* 0x0001e2000810002d */
[----:B------:R-:W-:Y:S01]  /*a110*/  PRMT R0, RZ, 0x7610, R0 ;  /* 0x00007610ff007816 */ /* 0x000fe20000000000 */
[----:B------:R-:W-:Y:S02]  /*a120*/  IMAD.MOV.U32 R19, RZ, RZ, -0x1 ;  /* 0xffffffffff137424 */ /* 0x000fe400078e00ff */
[----:B-----5:R-:W-:Y:S01]  /*a130*/  IMAD.MOV.U32 R22, RZ, RZ, -0x1 ;  /* 0xffffffffff167424 */ /* 0x020fe200078e00ff */
[----:B--2---:R-:W-:-:S04]  /*a140*/  LEA R18, P0, R2, R18, 0x1 ;  /* 0x0000001202127211 */ /* 0x004fc800078008ff */
[----:B------:R-:W-:Y:S01]  /*a150*/  LEA.HI.X R17, R2, R17, R23, 0x1, P0 ;  /* 0x0000001102117211 */ /* 0x000fe200000f0c17 */
[----:B------:R-:W-:Y:S01]  /*a160*/  IMAD.MOV.U32 R2, RZ, RZ, -0x1 ;  /* 0xffffffffff027424 */ /* 0x000fe200078e00ff */
[----:B------:R-:W-:-:S04]  /*a170*/  ISETP.GE.U32.AND P0, PT, R18, UR4, PT ;  /* 0x0000000412007c0c */ /* 0x000fc8000bf06070 */
[----:B------:R-:W-:-:S13]  /*a180*/  ISETP.GE.U32.AND.EX P0, PT, R17, UR5, PT, P0 ;  /* 0x0000000511007c0c */ /* 0x000fda000bf06100 */
[----:B0-----:R-:W-:Y:S05]  /*a190*/  @P0 BRA `(.L_x_287) ;  /* 0x0000000400700947 */ /* 0x001fea0003800000 */
[----:B------:R-:W0:Y:S01]  /*a1a0*/  S2R R10, SR_CTAID.X ;  /* 0x00000000000a7919 */ /* 0x000e220000002500 */
[----:B---34-:R-:W1:Y:S01]  /*a1b0*/  LDC.64 R8, c[0x0][0x628] ;  /* 0x00018a00ff087b82 */ /* 0x018e620000000a00 */
[----:B------:R-:W-:Y:S01]  /*a1c0*/  ULDC UR4, c[0x0][0x150] ;  /* 0x0000540000047ab9 */ /* 0x000fe20000000800 */
[----:B------:R-:W-:Y:S01]  /*a1d0*/  IMAD.MOV.U32 R6, RZ, RZ, R18 ;  /* 0x000000ffff067224 */ /* 0x000fe200078e0012 */
[----:B------:R-:W2:Y:S01]  /*a1e0*/  S2R R20, SR_CTAID.Y ;  /* 0x0000000000147919 */ /* 0x000ea20000002600 */
[----:B------:R-:W-:-:S04]  /*a1f0*/  IMAD.MOV.U32 R7, RZ, RZ, R17 ;  /* 0x000000ffff077224 */ /* 0x000fc800078e0011 */
[----:B------:R-:W3:Y:S08]  /*a200*/  LDC R15, c[0x0][0x144] ;  /* 0x00005100ff0f7b82 */ /* 0x000ef00000000800 */
[----:B------:R-:W4:Y:S08]  /*a210*/  LDC R0, c[0x0][0x630] ;  /* 0x00018c00ff007b82 */ /* 0x000f300000000800 */
[----:B------:R-:W2:Y:S01]  /*a220*/  LDC.64 R12, c[0x0][0x620] ;  /* 0x00018800ff0c7b82 */ /* 0x000ea20000000a00 */
[----:B-1----:R-:W-:-:S04]  /*a230*/  ISETP.NE.U32.AND P0, PT, R8, RZ, PT ;  /* 0x000000ff0800720c */ /* 0x002fc80003f05070 */
[----:B------:R-:W-:Y:S02]  /*a240*/  ISETP.NE.AND.EX P0, PT, R9, RZ, PT, P0 ;  /* 0x000000ff0900720c */ /* 0x000fe40003f05300 */
[----:B0-----:R-:W-:-:S05]  /*a250*/  I2FP.F32.U32 R2, R10 ;  /* 0x0000000a00027245 */ /* 0x001fca0000201000 */
[----:B------:R-:W-:-:S04]  /*a260*/  FMUL R2, R2, UR4 ;  /* 0x0000000402027c20 */ /* 0x000fc80008400000 */
[----:B------:R0:W1:Y:S02]  /*a270*/  F2I.U32.TRUNC.NTZ R14, R2 ;  /* 0x00000002000e7305 */ /* 0x000064000020f000 */
[----:B---34-:R-:W-:Y:S05]  /*a280*/  @!P0 BRA `(.L_x_288) ;  /* 0x0000000000288947 */ /* 0x018fea0003800000 */
[----:B------:R-:W3:Y:S02]  /*a290*/  LDC R3, c[0x0][0x634] ;  /* 0x00018d00ff037b82 */ /* 0x000ee40000000800 */
[----:B---3--:R-:W-:-:S05]  /*a2a0*/  IADD3 R7, P0, R18, R3, RZ ;  /* 0x0000000312077210 */ /* 0x008fca0007f1e0ff */
[----:B------:R-:W-:-:S04]  /*a2b0*/  IMAD.X R11, RZ, RZ, R17, P0 ;  /* 0x000000ffff0b7224 */ /* 0x000fc800000e0611 */
[----:B0-----:R-:W-:-:S04]  /*a2c0*/  IMAD.WIDE.U32 R2, R11, R8, RZ ;  /* 0x000000080b027225 */ /* 0x001fc800078e00ff */
[----:B------:R-:W-:-:S04]  /*a2d0*/  IMAD.WIDE.U32 R4, P0, R7, R9, R2 ;  /* 0x0000000907047225 */ /* 0x000fc80007800002 */
[----:B------:R-:W-:-:S04]  /*a2e0*/  IMAD.WIDE.U32 R2, R7, R8, RZ ;  /* 0x0000000807027225 */ /* 0x000fc800078e00ff */
[----:B------:R-:W-:Y:S01]  /*a2f0*/  IMAD.X R7, RZ, RZ, RZ, P0 ;  /* 0x000000ffff077224 */ /* 0x000fe200000e06ff */
[----:B------:R-:W-:Y:S01]  /*a300*/  IADD3 RZ, P0, R3, R4, RZ ;  /* 0x0000000403ff7210 */ /* 0x000fe20007f1e0ff */
[----:B------:R-:W-:-:S04]  /*a310*/  IMAD.MOV.U32 R6, RZ, RZ, R5 ;  /* 0x000000ffff067224 */ /* 0x000fc800078e0005 */
[----:B------:R-:W-:-:S08]  /*a320*/  IMAD.WIDE.U32.X R6, R11, R9, R6, P0 ;  /* 0x000000090b067225 */ /* 0x000fd000000e0406 */
.L_x_288:
[----:B------:R-:W3:Y:S01]  /*a330*/  LDC.64 R26, c[0x0][0x640] ;  /* 0x00019000ff1a7b82 */ /* 0x000ee20000000a00 */
[-C--:B------:R-:W-:Y:S01]  /*a340*/  SHF.R.U64 R11, R6, R0.reuse, R7 ;  /* 0x00000000060b7219 */ /* 0x080fe20000001207 */
[----:B------:R-:W-:Y:S01]  /*a350*/  IMAD.MOV.U32 R19, RZ, RZ, R17 ;  /* 0x000000ffff137224 */ /* 0x000fe200078e0011 */
[----:B------:R-:W-:Y:S01]  /*a360*/  SHF.R.U32.HI R0, RZ, R0, R7 ;  /* 0x00000000ff007219 */ /* 0x000fe20000011607 */
[----:B-1----:R-:W-:Y:S01]  /*a370*/  IMAD.MOV R14, RZ, RZ, -R14 ;  /* 0x000000ffff0e7224 */ /* 0x002fe200078e0a0e */
[----:B------:R-:W-:Y:S01]  /*a380*/  IADD3 R5, P0, RZ, -R11, RZ ;  /* 0x8000000bff057210 */ /* 0x000fe20007f1e0ff */
[----:B------:R-:W-:Y:S01]  /*a390*/  ULDC UR4, c[0x0][0x154] ;  /* 0x0000550000047ab9 */ /* 0x000fe20000000800 */
[----:B------:R-:W-:Y:S01]  /*a3a0*/  IMAD.MOV.U32 R7, RZ, RZ, 0x1 ;  /* 0x00000001ff077424 */ /* 0x000fe200078e00ff */
[----:B------:R-:W1:Y:S01]  /*a3b0*/  LDC R4, c[0x0][0x618] ;  /* 0x00018600ff047b82 */ /* 0x000e620000000800 */
[----:B------:R-:W-:Y:S02]  /*a3c0*/  IMAD R22, R15, R14, R10 ;  /* 0x0000000e0f167224 */ /* 0x000fe400078e020a */
[----:B------:R-:W-:-:S04]  /*a3d0*/  IMAD.X R3, RZ, RZ, ~R0, P0 ;  /* 0x000000ffff037224 */ /* 0x000fc800000e0e00 */
[-C--:B--2---:R-:W-:Y:S01]  /*a3e0*/  IMAD R0, R3, R12.reuse, RZ ;  /* 0x0000000c03007224 */ /* 0x084fe200078e02ff */
[----:B------:R-:W2:Y:S01]  /*a3f0*/  LDC R6, c[0x0][0x608] ;  /* 0x00018200ff067b82 */ /* 0x000ea20000000800 */
[----:B0-----:R-:W-:-:S04]  /*a400*/  IMAD.WIDE.U32 R2, R5, R12, R18 ;  /* 0x0000000c05027225 */ /* 0x001fc800078e0012 */
[----:B------:R-:W-:Y:S01]  /*a410*/  IMAD R5, R5, R13, R0 ;  /* 0x0000000d05057224 */ /* 0x000fe200078e0200 */
[----:B------:R-:W-:Y:S02]  /*a420*/  I2FP.F32.U32 R0, R20 ;  /* 0x0000001400007245 */ /* 0x000fe40000201000 */
[----:B------:R-:W0:Y:S01]  /*a430*/  LDC R24, c[0x0][0x658] ;  /* 0x00019600ff187b82 */ /* 0x000e220000000800 */
[----:B------:R-:W-:Y:S01]  /*a440*/  IMAD.IADD R3, R3, 0x1, R5 ;  /* 0x0000000103037824 */ /* 0x000fe200078e0205 */
[----:B---3--:R-:W-:Y:S01]  /*a450*/  ISETP.NE.U32.AND P0, PT, R26, RZ, PT ;  /* 0x000000ff1a00720c */ /* 0x008fe20003f05070 */
[----:B------:R-:W-:Y:S01]  /*a460*/  FMUL R0, R0, UR4 ;  /* 0x0000000400007c20 */ /* 0x000fe20008400000 */
[----:B------:R-:W-:Y:S02]  /*a470*/  IMAD.MOV.U32 R5, RZ, RZ, -0x1 ;  /* 0xffffffffff057424 */ /* 0x000fe400078e00ff */
[----:B------:R-:W-:Y:S01]  /*a480*/  ISETP.NE.AND.EX P0, PT, R27, RZ, PT, P0 ;  /* 0x000000ff1b00720c */ /* 0x000fe20003f05300 */
[----:B------:R3:W4:Y:S01]  /*a490*/  F2I.U32.TRUNC.NTZ R12, R0 ;  /* 0x00000000000c7305 */ /* 0x000722000020f000 */
[----:B------:R-:W3:Y:S01]  /*a4a0*/  LDC R15, c[0x0][0x148] ;  /* 0x00005200ff0f7b82 */ /* 0x000ee20000000800 */
[----:B-1----:R-:W-:-:S02]  /*a4b0*/  SHF.R.U64 R10, R2, R4, R3 ;  /* 0x00000004020a7219 */ /* 0x002fc40000001203 */
[----:B------:R-:W-:-:S05]  /*a4c0*/  SHF.R.U32.HI R3, RZ, R4, R3 ;  /* 0x00000004ff037219 */ /* 0x000fca0000011603 */
[----:B------:R-:W1:Y:S01]  /*a4d0*/  LDC R14, c[0x0][0x600] ;  /* 0x00018000ff0e7b82 */ /* 0x000e620000000800 */
[-CC-:B--2---:R-:W-:Y:S02]  /*a4e0*/  SHF.R.U64 R8, R10, R6.reuse, R3.reuse ;  /* 0x000000060a087219 */ /* 0x184fe40000001203 */
[----:B------:R-:W-:-:S05]  /*a4f0*/  SHF.R.U32.HI R3, RZ, R6, R3 ;  /* 0x00000006ff037219 */ /* 0x000fca0000011603 */
[----:B------:R-:W2:Y:S01]  /*a500*/  LDC R21, c[0x0][0x648] ;  /* 0x00019200ff157b82 */ /* 0x000ea20000000800 */
[-CC-:B0-----:R-:W-:Y:S02]  /*a510*/  SHF.R.U64 R13, R8, R24.reuse, R3.reuse ;  /* 0x00000018080d7219 */ /* 0x181fe40000001203 */
[-C--:B------:R-:W-:Y:S02]  /*a520*/  SHF.L.U32 R5, R5, R24.reuse, RZ ;  /* 0x0000001805057219 */ /* 0x080fe400000006ff */
[-C--:B------:R-:W-:Y:S01]  /*a530*/  SHF.R.U32.HI R3, RZ, R24.reuse, R3 ;  /* 0x00000018ff037219 */ /* 0x080fe20000011603 */
[----:B------:R-:W-:Y:S01]  /*a540*/  IMAD.MOV.U32 R2, RZ, RZ, R13 ;  /* 0x000000ffff027224 */ /* 0x000fe200078e000d */
[----:B------:R-:W-:Y:S01]  /*a550*/  SHF.L.U32 R24, R7, R24, RZ ;  /* 0x0000001807187219 */ /* 0x000fe200000006ff */
[----:B------:R-:W0:Y:S01]  /*a560*/  LDC R25, c[0x0][0x638] ;  /* 0x00018e00ff197b82 */ /* 0x000e220000000800 */
[----:B------:R-:W-:-:S07]  /*a570*/  LOP3.LUT R19, RZ, R5, RZ, 0x33, !PT ;  /* 0x00000005ff137212 */ /* 0x000fce00078e33ff */
[----:B------:R-:W0:Y:S01]  /*a580*/  LDC R28, c[0x0][0x610] ;  /* 0x00018400ff1c7b82 */ /* 0x000e220000000800 */
[----:B----4-:R-:W-:Y:S05]  /*a590*/  @!P0 BRA `(.L_x_289) ;  /* 0x0000000000288947 */ /* 0x010fea0003800000 */
[----:B---3--:R-:W3:Y:S02]  /*a5a0*/  LDC R0, c[0x0][0x64c] ;  /* 0x00019300ff007b82 */ /* 0x008ee40000000800 */
[----:B---3--:R-:W-:-:S05]  /*a5b0*/  IADD3 R7, P0, R13, R0, RZ ;  /* 0x000000000d077210 */ /* 0x008fca0007f1e0ff */
        /* <DEDUP_REMOVED lines=8> */
.L_x_289:
[----:B------:R-:W4:Y:S01]  /*a640*/  LDC R4, c[0x0][0x65c] ;  /* 0x00019700ff047b82 */ /* 0x000f220000000800 */
[----:B--23--:R-:W-:Y:S01]  /*a650*/  SHF.R.U64 R0, R2, R21, R3 ;  /* 0x0000001502007219 */ /* 0x00cfe20000001203 */
[----:B-1----:R-:W-:Y:S01]  /*a660*/  VIADD R3, R14, 0xffffffff ;  /* 0xffffffff0e037836 */ /* 0x002fe20000000000 */
[----:B------:R-:W-:Y:S01]  /*a670*/  LOP3.LUT R19, R8, R19, RZ, 0xc0, !PT ;  /* 0x0000001308137212 */ /* 0x000fe200078ec0ff */
[----:B------:R-:W-:Y:S02]  /*a680*/  IMAD.MOV R12, RZ, RZ, -R12 ;  /* 0x000000ffff0c7224 */ /* 0x000fe400078e0a0c */
[----:B------:R-:W-:Y:S01]  /*a690*/  IMAD.MOV R2, RZ, RZ, -R0 ;  /* 0x000000ffff027224 */ /* 0x000fe200078e0a00 */
[----:B------:R-:W-:Y:S01]  /*a6a0*/  LOP3.LUT R3, R10, R3, RZ, 0xc0, !PT ;  /* 0x000000030a037212 */ /* 0x000fe200078ec0ff */
[----:B------:R-:W-:Y:S02]  /*a6b0*/  IMAD R19, R24, R0, R19 ;  /* 0x0000000018137224 */ /* 0x000fe400078e0213 */
[----:B0-----:R-:W-:-:S04]  /*a6c0*/  IMAD R0, R2, R25, R13 ;  /* 0x0000001902007224 */ /* 0x001fc800078e020d */
[----:B------:R-:W-:Y:S01]  /*a6d0*/  IMAD R2, R0, R14, R3 ;  /* 0x0000000e00027224 */ /* 0x000fe200078e0203 */
[----:B----4-:R-:W-:Y:S01]  /*a6e0*/  ISETP.NE.AND P0, PT, R4, 0x1, PT ;  /* 0x000000010400780c */ /* 0x010fe20003f05270 */
[----:B------:R-:W-:-:S05]  /*a6f0*/  IMAD.MOV.U32 R4, RZ, RZ, 0x1 ;  /* 0x00000001ff047424 */ /* 0x000fca00078e00ff */
[----:B------:R-:W-:-:S07]  /*a700*/  PRMT R0, R4, 0x7610, R0 ;  /* 0x0000761004007816 */ /* 0x000fce0000000000 */
[----:B------:R-:W-:-:S04]  /*a710*/  @P0 IMAD R22, R15, R12, R20 ;  /* 0x0000000c0f160224 */ /* 0x000fc800078e0214 */
[----:B------:R-:W-:-:S05]  /*a720*/  IMAD R19, R19, R28, R22 ;  /* 0x0000001c13137224 */ /* 0x000fca00078e0216 */
[----:B------:R-:W-:Y:S02]  /*a730*/  SEL R22, R2, R19, !P0 ;  /* 0x0000001302167207 */ /* 0x000fe40004000000 */
[----:B------:R-:W-:Y:S01]  /*a740*/  SEL R19, R19, R2, !P0 ;  /* 0x0000000213137207 */ /* 0x000fe20004000000 */
[----:B------:R-:W-:-:S07]  /*a750*/  IMAD.MOV.U32 R2, RZ, RZ, R11 ;  /* 0x000000ffff027224 */ /* 0x000fce00078e000b */
.L_x_287:
[----:B------:R-:W-:Y:S02]  /*a760*/  LOP3.LUT P0, RZ, R0, 0xff, RZ, 0xc0, !PT ;  /* 0x000000ff00ff7812 */ /* 0x000fe4000780c0ff */
[----:B------:R-:W-:-:S11]  /*a770*/  LOP3.LUT R173, R173, 0x1, RZ, 0x3c, !PT ;  /* 0x00000001adad7812 */ /* 0x000fd600078e3cff */
[----:B------:R-:W-:Y:S05]  /*a780*/  @P0 BRA `(.L_x_290) ;  /* 0xffffff6c00300947 */ /* 0x000fea000383ffff */
[----:B------:R-:W-:Y:S05]  /*a790*/  EXIT ;  /* 0x000000000000794d */ /* 0x000fea0003800000 */
.L_x_13:
[----:B------:R-:W-:-:S08]  /*a7a0*/  ISETP.NE.AND P0, PT, R0, RZ, PT ;  /* 0x000000ff0000720c */ /* 0x000fd00003f05270 */
[----:B0-----:R-:W0:-:S00]  /*a7b0*/  USETMAXREG.DEALLOC.CTAPOOL 0x28 ;  /* 0x00000028000079c8 */ /* 0x001e0000080e0500 */
[----:B------:R-:W-:Y:S05]  /*a7c0*/  @P0 EXIT ;  /* 0x000000000000094d */ /* 0x000fea0003800000 */
[----:B0-----:R-:W-:Y:S01]  /*a7d0*/  LOP3.LUT P0, RZ, R8, 0xff, RZ, 0xc0, !PT ;  /* 0x000000ff08ff7812 */ /* 0x001fe2000780c0ff */
[----:B------:R-:W-:Y:S02]  /*a7e0*/  IMAD.MOV.U32 R0, RZ, RZ, 0x1 ;  /* 0x00000001ff007424 */ /* 0x000fe400078e00ff */
[----:B------:R-:W-:-:S10]  /*a7f0*/  IMAD.MOV.U32 R7, RZ, RZ, RZ ;  /* 0x000000ffff077224 */ /* 0x000fd400078e00ff */
[----:B------:R-:W-:Y:S05]  /*a800*/  @!P0 BRA `(.L_x_291) ;  /* 0x0000000c004c8947 */ /* 0x000fea0003800000 */
[----:B------:R-:W-:Y:S01]  /*a810*/  LOP3.LUT P0, RZ, R4, 0x1f, RZ, 0xc0, !PT ;  /* 0x0000001f04ff7812 */ /* 0x000fe2000780c0ff */
[----:B------:R-:W-:Y:S01]  /*a820*/  ULDC UR5, c[0x0][0x658] ;  /* 0x0001960000057ab9 */ /* 0x000fe20000000800 */
[----:B------:R-:W-:Y:S01]  /*a830*/  UMOV UR6, 0xffffffff ;  /* 0xffffffff00067882 */ /* 0x000fe20000000000 */
[----:B------:R-:W-:Y:S01]  /*a840*/  BSSY B0, `(.L_x_291) ;  /* 0x00000cf000007945 */ /* 0x000fe20003800000 */
[----:B------:R-:W-:Y:S01]  /*a850*/  USHF.L.U32 UR6, UR6, UR5, URZ ;  /* 0x0000000506067299 */ /* 0x000fe2000800063f */
[C---:B------:R-:W-:Y:S01]  /*a860*/  ISETP.NE.AND P2, PT, R3.reuse, RZ, PT ;  /* 0x000000ff0300720c */ /* 0x040fe20003f45270 */
[----:B------:R-:W-:Y:S01]  /*a870*/  UMOV UR7, 0x1 ;  /* 0x0000000100077882 */ /* 0x000fe20000000000 */
[----:B------:R-:W-:Y:S01]  /*a880*/  ISETP.NE.OR P0, PT, R3, RZ, !P0 ;  /* 0x000000ff0300720c */ /* 0x000fe20004705670 */
[----:B------:R-:W-:Y:S01]  /*a890*/  IMAD.MOV.U32 R8, RZ, RZ, 0x1 ;  /* 0x00000001ff087424 */ /* 0x000fe200078e00ff */
[----:B------:R-:W-:Y:S01]  /*a8a0*/  LOP3.LUT R6, R16, 0x2, RZ, 0xfc, !PT ;  /* 0x0000000210067812 */ /* 0x000fe200078efcff */
[----:B------:R-:W-:Y:S01]  /*a8b0*/  IMAD.MOV.U32 R0, RZ, RZ, 0x1 ;  /* 0x00000001ff007424 */ /* 0x000fe200078e00ff */
[----:B------:R-:W-:Y:S01]  /*a8c0*/  ULDC UR4, c[0x0][0x600] ;  /* 0x0001800000047ab9 */ /* 0x000fe20000000800 */
[----:B------:R-:W-:Y:S01]  /*a8d0*/  IMAD.MOV.U32 R7, RZ, RZ, RZ ;  /* 0x000000ffff077224 */ /* 0x000fe200078e00ff */
[----:B------:R-:W-:-:S02]  /*a8e0*/  USHF.L.U32 UR13, UR7, UR5, URZ ;  /* 0x00000005070d7299 */ /* 0x000fc4000800063f */
[----:B------:R-:W-:Y:S02]  /*a8f0*/  UIADD3 UR21, UR40, 0x1, URZ ;  /* 0x0000000128157890 */ /* 0x000fe4000fffe03f */
[----:B------:R-:W-:Y:S02]  /*a900*/  UIADD3 UR4, UR4, -0x1, URZ ;  /* 0xffffffff04047890 */ /* 0x000fe4000fffe03f */
[----:B------:R-:W-:Y:S01]  /*a910*/  ULOP3.LUT UR5, URZ, UR6, URZ, 0x33, !UPT ;  /* 0x000000063f057292 */ /* 0x000fe2000f8e333f */
[----:B------:R-:W-:-:S11]  /*a920*/  ULDC.64 UR22, c[0x0][0x198] ;  /* 0x0000660000167ab9 */ /* 0x000fd60000000a00 */
.L_x_303:
[----:B------:R-:W-:-:S03]  /*a930*/  UMOV UR6, 0xffffffff ;  /* 0xffffffff00067882 */ /* 0x000fc60000000000 */
[----:B------:R-:W-:Y:S05]  /*a940*/  BRA.DIV UR6, `(.L_x_292) ;  /* 0x0000001206347947 */ /* 0x000fea000b800000 */
[----:B------:R-:W-:-:S13]  /*a950*/  ELECT P6, URZ, PT ;  /* 0x00000000003f782f */ /* 0x000fda00038c0000 */
.L_x_317:
[----:B------:R-:W0:Y:S01]  /*a960*/  LDC R3, c[0x0][0x28c] ;  /* 0x0000a300ff037b82 */ /* 0x000e220000000800 */
[----:B------:R-:W-:Y:S01]  /*a970*/  BSSY B1, `(.L_x_293) ;  /* 0x0000043000017945 */ /* 0x000fe20003800000 */
[----:B0-----:R-:W-:-:S13]  /*a980*/  ISETP.LT.OR P6, PT, R3, 0x1, !P6 ;  /* 0x000000010300780c */ /* 0x001fda00077c1670 */
[----:B------:R-:W-:Y:S05]  /*a990*/  @P6 BRA `(.L_x_294) ;  /* 0x0000000400006947 */ /* 0x000fea0003800000 */
[----:B------:R-:W-:Y:S02]  /*a9a0*/  IMAD.SHL.U32 R19, R19, 0x40, RZ ;  /* 0x0000004013137824 */ /* 0x000fe400078e00ff */
[----:B------:R-:W-:Y:S02]  /*a9b0*/  IMAD.SHL.U32 R22, R22, 0x100, RZ ;  /* 0x0000010016167824 */ /* 0x000fe400078e00ff */
[----:B------:R-:W-:Y:S02]  /*a9c0*/  IMAD.MOV.U32 R12, RZ, RZ, RZ ;  /* 0x000000ffff0c7224 */ /* 0x000fe400078e00ff */
[----:B------:R-:W-:Y:S02]  /*a9d0*/  IMAD.U32 R13, RZ, RZ, UR21 ;  /* 0x00000015ff0d7e24 */ /* 0x000fe4000f8e00ff */
[----:B------:R-:W-:Y:S02]  /*a9e0*/  IMAD.MOV.U32 R3, RZ, RZ, R0 ;  /* 0x000000ffff037224 */ /* 0x000fe400078e0000 */
[----:B------:R-:W-:-:S07]  /*a9f0*/  IMAD.MOV.U32 R4, RZ, RZ, R7 ;  /* 0x000000ffff047224 */ /* 0x000fce00078e0007 */
.L_x_298:
[----:B------:R-:W0:Y:S01]  /*aa00*/  S2R R10, SR_CgaCtaId ;  /* 0x00000000000a7919 */ /* 0x000e220000008800 */
[----:B------:R-:W-:Y:S01]  /*aa10*/  MOV R5, 0x400 ;  /* 0x0000040000057802 */ /* 0x000fe20000000f00 */
[----:B------:R-:W1:Y:S03]  /*aa20*/  @!P2 LDC R9, c[0x0][0x500] ;  /* 0x00014000ff09ab82 */ /* 0x000e660000000800 */
[----:B0-----:R-:W-:Y:S02]  /*aa30*/  LEA R11, R10, R5, 0x18 ;  /* 0x000000050a0b7211 */ /* 0x001fe400078ec0ff */
[----:B------:R-:W-:-:S03]  /*aa40*/  SHF.L.U32 R5, R3, 0x1f, RZ ;  /* 0x0000001f03057819 */ /* 0x000fc600000006ff */
[----:B------:R-:W-:-:S04]  /*aa50*/  IMAD R10, R4, 0x8, R11 ;  /* 0x00000008040a7824 */ /* 0x000fc800078e020b */
[----:B------:R-:W0:Y:S02]  /*aa60*/  SYNCS.PHASECHK.TRANS64.TRYWAIT P1, [R10+URZ+0x28], R5 ;  /* 0x000028050a0075a7 */ /* 0x000e24000802017f */
[----:B01----:R-:W-:Y:S05]  /*aa70*/  @!P1 BRA `(.L_x_295) ;  /* 0x0000001000089947 */ /* 0x003fea0003800000 */
.L_x_318:
[----:B0-----:R-:W-:Y:S01]  /*aa80*/  PRMT R5, R6, 0x9910, RZ ;  /* 0x0000991006057816 */ /* 0x001fe200000000ff */
[----:B------:R0:W-:Y:S03]  /*aa90*/  @!P2 SYNCS.ARRIVE.TRANS64 RZ, [R10+URZ], R9 ;  /* 0x000000090affa9a7 */ /* 0x0001e6000800003f */
[----:B------:R-:W-:-:S13]  /*aaa0*/  ISETP.NE.AND P1, PT, R5, 0x2, PT ;  /* 0x000000020500780c */ /* 0x000fda0003f25270 */
[----:B0-----:R-:W-:Y:S05]  /*aab0*/  @P1 BRA `(.L_x_296) ;  /* 0x0000000000041947 */ /* 0x001fea0003800000 */
[----:B------:R-:W-:Y:S01]  /*aac0*/  BPT.TRAP 0x1 ;  /* 0x000000040000795c */ /* 0x000fe20000300000 */
.L_x_296:
[----:B------:R-:W-:Y:S05]  /*aad0*/  @P0 BRA `(.L_x_297) ;  /* 0x0000000000040947 */ /* 0x000fea0003800000 */
[----:B------:R-:W-:Y:S01]  /*aae0*/  BPT.TRAP 0x1 ;  /* 0x000000040000795c */ /* 0x000fe20000300000 */
.L_x_297:
[--C-:B------:R-:W-:Y:S01]  /*aaf0*/  IMAD R5, R4, 0x4000, R11.reuse ;  /* 0x0000400004057824 */ /* 0x100fe200078e020b */
[----:B------:R-:W-:Y:S01]  /*ab00*/  R2UR UR34, R12 ;  /* 0x000000000c2272ca */ /* 0x000fe200000e0000 */
[----:B------:R-:W-:Y:S01]  /*ab10*/  IMAD R11, R4, 0x10000, R11 ;  /* 0x00010000040b7824 */ /* 0x000fe200078e020b */
[----:B------:R-:W-:Y:S01]  /*ab20*/  R2UR UR33, R10 ;  /* 0x000000000a2172ca */ /* 0x000fe200000e0000 */
[----:B------:R-:W-:Y:S01]  /*ab30*/  VIADD R13, R13, 0xffffffff ;  /* 0xffffffff0d0d7836 */ /* 0x000fe20000000000 */
[----:B------:R-:W-:Y:S01]  /*ab40*/  R2UR UR24, R5 ;  /* 0x00000000051872ca */ /* 0x000fe200000e0000 */
[----:B------:R-:W-:Y:S01]  /*ab50*/  UIADD3 UR6, UP0, UR22, 0xf0, URZ ;  /* 0x000000f016067890 */ /* 0x000fe2000ff1e03f */
[----:B------:R-:W-:Y:S01]  /*ab60*/  R2UR UR8, R11 ;  /* 0x000000000b0872ca */ /* 0x000fe200000e0000 */
[----:B------:R-:W-:Y:S01]  /*ab70*/  UIADD3 UR30, UP1, UR22, 0x1f0, URZ ;  /* 0x000001f0161e7890 */ /* 0x000fe2000ff3e03f */
[----:B------:R-:W-:Y:S01]  /*ab80*/  R2UR UR36, R2 ;  /* 0x00000000022472ca */ /* 0x000fe200000e0000 */
[----:B------:R-:W-:Y:S01]  /*ab90*/  UIADD3.X UR7, URZ, UR23, URZ, UP0, !UPT ;  /* 0x000000173f077290 */ /* 0x000fe200087fe43f */
[----:B------:R-:W-:Y:S01]  /*aba0*/  R2UR UR35, R19 ;  /* 0x00000000132372ca */ /* 0x000fe200000e0000 */
[----:B------:R-:W-:Y:S01]  /*abb0*/  UIADD3.X UR31, URZ, UR23, URZ, UP1, !UPT ;  /* 0x000000173f1f7290 */ /* 0x000fe20008ffe43f */
[----:B------:R-:W-:Y:S01]  /*abc0*/  R2UR UR19, R22 ;  /* 0x00000000161372ca */ /* 0x000fe200000e0000 */
[----:B------:R-:W-:Y:S01]  /*abd0*/  UIADD3 UR26, UR34, 0x40, URZ ;  /* 0x00000040221a7890 */ /* 0x000fe2000fffe03f */
[----:B------:R-:W-:Y:S01]  /*abe0*/  ISETP.GT.AND P3, PT, R13, 0x1, PT ;  /* 0x000000010d00780c */ /* 0x000fe20003f64270 */
[----:B------:R-:W-:Y:S01]  /*abf0*/  VIADD R4, R4, 0x1 ;  /* 0x0000000104047836 */ /* 0x000fe20000000000 */
[----:B------:R-:W-:Y:S01]  /*ac00*/  UMOV UR14, 0x0 ;  /* 0x00000000000e7882 */ /* 0x000fe20000000000 */
[----:B------:R-:W-:Y:S01]  /*ac10*/  UIADD3 UR32, UR24, 0x180, URZ ;  /* 0x0000018018207890 */ /* 0x000fe2000fffe03f */
[----:B------:R-:W-:Y:S01]  /*ac20*/  VIADD R12, R12, 0x80 ;  /* 0x000000800c0c7836 */ /* 0x000fe20000000000 */
[----:B------:R-:W-:Y:S01]  /*ac30*/  UIADD3 UR24, UR24, 0x2180, URZ ;  /* 0x0000218018187890 */ /* 0x000fe2000fffe03f */
[----:B------:R-:W-:Y:S01]  /*ac40*/  ISETP.NE.AND P1, PT, R4, 0x5, PT ;  /* 0x000000050400780c */ /* 0x000fe20003f25270 */
[----:B------:R-:W-:-:S02]  /*ac50*/  UIADD3 UR16, UR8, 0x14180, URZ ;  /* 0x0001418008107890 */ /* 0x000fc4000fffe03f */
[----:B------:R-:W-:Y:S01]  /*ac60*/  UIADD3 UR8, UR8, 0x1c180, URZ ;  /* 0x0001c18008087890 */ /* 0x000fe2000fffe03f */
[----:B------:R-:W-:Y:S01]  /*ac70*/  SEL R10, RZ, 0x1, P1 ;  /* 0x00000001ff0a7807 */ /* 0x000fe20000800000 */
[----:B------:R-:W-:Y:S01]  /*ac80*/  UMOV UR15, 0x10000000 ;  /* 0x10000000000f7882 */ /* 0x000fe20000000000 */
[----:B------:R-:W-:Y:S01]  /*ac90*/  UMOV UR25, UR33 ;  /* 0x0000002100197c82 */ /* 0x000fe20008000000 */
[----:B------:R-:W-:Y:S01]  /*aca0*/  UMOV UR28, UR36 ;  /* 0x00000024001c7c82 */ /* 0x000fe20008000000 */
[----:B------:R-:W-:Y:S01]  /*acb0*/  UMOV UR27, UR35 ;  /* 0x00000023001b7c82 */ /* 0x000fe20008000000 */
[----:B------:R-:W-:Y:S01]  /*acc0*/  UMOV UR17, UR33 ;  /* 0x0000002100117c82 */ /* 0x000fe20008000000 */
[----:B------:R-:W-:Y:S01]  /*acd0*/  UMOV UR18, UR34 ;  /* 0x0000002200127c82 */ /* 0x000fe20008000000 */
[----:B------:R-:W-:Y:S01]  /*ace0*/  UMOV UR20, UR36 ;  /* 0x0000002400147c82 */ /* 0x000fe20008000000 */
[----:B------:R0:W-:Y:S01]  /*acf0*/  UTMALDG.3D [UR32], [UR6], desc[UR14] ;  /* 0x00000e20060075b4 */ /* 0x0001e20008011000 */
[----:B------:R-:W-:Y:S01]  /*ad00*/  UMOV UR9, UR33 ;  /* 0x0000002100097c82 */ /* 0x000fe20008000000 */
[----:B------:R-:W-:Y:S01]  /*ad10*/  UMOV UR11, UR19 ;  /* 0x00000013000b7c82 */ /* 0x000fe20008000000 */
[----:B------:R-:W-:Y:S01]  /*ad20*/  UMOV UR12, UR36 ;  /* 0x00000024000c7c82 */ /* 0x000fe20008000000 */
[----:B------:R-:W-:Y:S01]  /*ad30*/  UMOV UR10, UR26 ;  /* 0x0000001a000a7c82 */ /* 0x000fe20008000000 */
[----:B------:R-:W-:-:S02]  /*ad40*/  LOP3.LUT R3, R3, R10, RZ, 0x3c, !PT ;  /* 0x0000000a03037212 */ /* 0x000fc400078e3cff */
[----:B------:R-:W-:Y:S01]  /*ad50*/  SEL R4, R4, RZ, P1 ;  /* 0x000000ff04047207 */ /* 0x000fe20000800000 */
[----:B------:R0:W-:Y:S01]  /*ad60*/  UTMALDG.3D [UR24], [UR6], desc[UR14] ;  /* 0x00000e18060075b4 */ /* 0x0001e20008011000 */
[----:B------:R0:W-:Y:S01]  /*ad70*/  UTMALDG.3D [UR16], [UR30], desc[UR14] ;  /* 0x00000e101e0075b4 */ /* 0x0001e20008011000 */
[----:B------:R0:W-:Y:S02]  /*ad80*/  UTMALDG.3D [UR8], [UR30], desc[UR14] ;  /* 0x00000e081e0075b4 */ /* 0x0001e40008011000 */
[----:B0-----:R-:W-:Y:S05]  /*ad90*/  @P3 BRA `(.L_x_298) ;  /* 0xfffffffc00183947 */ /* 0x001fea000383ffff */
.L_x_294:
[----:B------:R-:W-:Y:S05]  /*ada0*/  BSYNC B1 ;  /* 0x0000000000017941 */ /* 0x000fea0003800000 */
.L_x_293:
[----:B------:R-:W2:Y:S01]  /*adb0*/  LDL.64 R10, [R1] ;  /* 0x00000000010a7983 */ /* 0x000ea20000100a00 */
[----:B------:R-:W-:Y:S01]  /*adc0*/  LOP3.LUT P4, RZ, R8, 0xff, RZ, 0xc0, !PT ;  /* 0x000000ff08ff7812 */ /* 0x000fe2000788c0ff */
[----:B------:R-:W-:Y:S01]  /*add0*/  VIADD R4, R7, UR40 ;  /* 0x0000002807047c36 */ /* 0x000fe20008000000 */
[----:B------:R-:W-:Y:S01]  /*ade0*/  ULDC.64 UR6, c[0x0][0x650] ;  /* 0x0001940000067ab9 */ /* 0x000fe20000000a00 */
[----:B------:R-:W-:Y:S01]  /*adf0*/  IMAD.U32 R7, RZ, RZ, UR40 ;  /* 0x00000028ff077e24 */ /* 0x000fe2000f8e00ff */
[----:B------:R-:W-:Y:S01]  /*ae00*/  UISETP.GE.U32.AND UP0, UPT, UR40, 0x5, UPT ;  /* 0x000000052800788c */ /* 0x000fe2000bf06070 */
[----:B------:R-:W-:Y:S01]  /*ae10*/  BSSY B1, `(.L_x_299) ;  /* 0x000006f000017945 */ /* 0x000fe20003800000 */
[----:B------:R-:W-:Y:S01]  /*ae20*/  ISETP.GT.U32.AND P1, PT, R4, 0x4, PT ;  /* 0x000000040400780c */ /* 0x000fe20003f24070 */
[----:B------:R-:W-:Y:S01]  /*ae30*/  IMAD.MOV.U32 R19, RZ, RZ, -0x1 ;  /* 0xffffffffff137424 */ /* 0x000fe200078e00ff */
[----:B------:R-:W-:Y:S01]  /*ae40*/  PRMT R8, RZ, 0x7610, R8 ;  /* 0x00007610ff087816 */ /* 0x000fe20000000008 */
[----:B------:R-:W-:Y:S01]  /*ae50*/  IMAD.MOV.U32 R22, RZ, RZ, -0x1 ;  /* 0xffffffffff167424 */ /* 0x000fe200078e00ff */
[----:B------:R-:W-:-:S02]  /*ae60*/  ISETP.LT.U32.AND P1, PT, R7, 0x5, P1 ;  /* 0x000000050700780c */ /* 0x000fc40000f21070 */
[----:B------:R-:W-:Y:S01]  /*ae70*/  PLOP3.LUT P3, PT, PT, PT, UP0, 0x80, 0x0 ;  /* 0x000000000000781c */ /* 0x000fe20003f6f008 */
[----:B------:R-:W0:Y:S01]  /*ae80*/  @P4 S2R R3, SR_CgaCtaId ;  /* 0x0000000000034919 */ /* 0x000e220000008800 */
[----:B------:R-:W-:-:S04]  /*ae90*/  @P4 MOV R2, 0x400 ;  /* 0x0000040000024802 */ /* 0x000fc80000000f00 */
[----:B0-----:R-:W-:Y:S01]  /*aea0*/  @P4 LEA R5, R3, R2, 0x18 ;  /* 0x0000000203054211 */ /* 0x001fe200078ec0ff */
[----:B------:R-:W-:-:S03]  /*aeb0*/  IMAD.WIDE.U32 R2, R4, -0x33333333, RZ ;  /* 0xcccccccd04027825 */ /* 0x000fc600078e00ff */
[----:B------:R0:W-:Y:S01]  /*aec0*/  @P4 SYNCS.ARRIVE.TRANS64.A1T0 RZ, [R5+URZ+0x88], RZ ;  /* 0x000088ff05ff49a7 */ /* 0x0001e2000810003f */
[----:B------:R-:W-:Y:S01]  /*aed0*/  IMAD.MOV.U32 R2, RZ, RZ, -0x1 ;  /* 0xffffffffff027424 */ /* 0x000fe200078e00ff */
[----:B0-----:R-:W-:Y:S02]  /*aee0*/  SHF.R.U32.HI R5, RZ, 0x2, R3 ;  /* 0x00000002ff057819 */ /* 0x001fe40000011603 */
[----:B------:R-:W-:-:S03]  /*aef0*/  SEL R3, RZ, 0x1, !P1 ;  /* 0x00000001ff037807 */ /* 0x000fc60004800000 */
[----:B------:R-:W-:Y:S01]  /*af00*/  IMAD R7, R5, -0x5, R4 ;  /* 0xfffffffb05077824 */ /* 0x000fe200078e0204 */
[----:B------:R-:W-:Y:S02]  /*af10*/  LOP3.LUT R0, R0, R3, RZ, 0x3c, !PT ;  /* 0x0000000300007212 */ /* 0x000fe400078e3cff */
[----:B------:R-:W-:Y:S02]  /*af20*/  PRMT R3, RZ, 0x7610, R3 ;  /* 0x00007610ff037816 */ /* 0x000fe40000000003 */
[----:B------:R-:W-:Y:S02]  /*af30*/  @P3 LOP3.LUT R0, R0, 0x1, R5, 0x78, !PT ;  /* 0x0000000100003812 */ /* 0x000fe400078e7805 */
[----:B--2---:R-:W-:-:S04]  /*af40*/  IADD3 R18, P4, R18, R10, RZ ;  /* 0x0000000a12127210 */ /* 0x004fc80007f9e0ff */
[----:B------:R-:W-:Y:S01]  /*af50*/  ISETP.GE.U32.AND P1, PT, R18, UR6, PT ;  /* 0x0000000612007c0c */ /* 0x000fe2000bf26070 */
[----:B------:R-:W-:-:S05]  /*af60*/  IMAD.X R17, R17, 0x1, R23, P4 ;  /* 0x0000000111117824 */ /* 0x000fca00020e0617 */
[----:B------:R-:W-:-:S13]  /*af70*/  ISETP.GE.U32.AND.EX P1, PT, R17, UR7, PT, P1 ;  /* 0x0000000711007c0c */ /* 0x000fda000bf26110 */
[----:B------:R-:W-:Y:S05]  /*af80*/  @P1 BRA `(.L_x_300) ;  /* 0x00000004005c1947 */ /* 0x000fea0003800000 */
[----:B------:R-:W0:Y:S01]  /*af90*/  S2R R11, SR_CTAID.X ;  /* 0x00000000000b7919 */ /* 0x000e220000002500 */
[----:B------:R-:W-:Y:S01]  /*afa0*/  ULDC.64 UR6, c[0x0][0x628] ;  /* 0x00018a0000067ab9 */ /* 0x000fe20000000a00 */
[----:B------:R-:W1:Y:S01]  /*afb0*/  LDC R12, c[0x0][0x144] ;  /* 0x00005100ff0c7b82 */ /* 0x000e620000000800 */
[----:B------:R-:W-:Y:S01]  /*afc0*/  ISETP.NE.U32.AND P1, PT, RZ, UR6, PT ;  /* 0x00000006ff007c0c */ /* 0x000fe2000bf25070 */
[----:B------:R-:W2:Y:S01]  /*afd0*/  S2R R9, SR_CTAID.Y ;  /* 0x0000000000097919 */ /* 0x000ea20000002600 */
[----:B------:R-:W-:Y:S01]  /*afe0*/  ULDC UR8, c[0x0][0x150] ;  /* 0x0000540000087ab9 */ /* 0x000fe20000000800 */
[----:B------:R-:W-:Y:S01]  /*aff0*/  ULDC UR9, c[0x0][0x630] ;  /* 0x00018c0000097ab9 */ /* 0x000fe20000000800 */
[----:B------:R-:W-:Y:S01]  /*b000*/  ISETP.NE.AND.EX P1, PT, RZ, UR7, PT, P1 ;  /* 0x00000007ff007c0c */ /* 0x000fe2000bf25310 */
[----:B------:R-:W-:Y:S01]  /*b010*/  IMAD.MOV.U32 R2, RZ, RZ, R18 ;  /* 0x000000ffff027224 */ /* 0x000fe200078e0012 */
[----:B0-----:R-:W-:-:S05]  /*b020*/  I2FP.F32.U32 R3, R11 ;  /* 0x0000000b00037245 */ /* 0x001fca0000201000 */
[----:B------:R-:W-:Y:S01]  /*b030*/  FMUL R14, R3, UR8 ;  /* 0x00000008030e7c20 */ /* 0x000fe20008400000 */
[----:B------:R-:W-:-:S05]  /*b040*/  IMAD.MOV.U32 R3, RZ, RZ, R17 ;  /* 0x000000ffff037224 */ /* 0x000fca00078e0011 */
[----:B--2---:R-:W-:Y:S05]  /*b050*/  @!P1 BRA `(.L_x_301) ;  /* 0x0000000000289947 */ /* 0x004fea0003800000 */
[----:B------:R-:W-:Y:S02]  /*b060*/  ULDC UR8, c[0x0][0x634] ;  /* 0x00018d0000087ab9 */ /* 0x000fe40000000800 */
[----:B------:R-:W-:-:S05]  /*b070*/  IADD3 R3, P1, R18, UR8, RZ ;  /* 0x0000000812037c10 */ /* 0x000fca000ff3e0ff */
[----:B------:R-:W-:-:S04]  /*b080*/  IMAD.X R13, RZ, RZ, R17, P1 ;  /* 0x000000ffff0d7224 */ /* 0x000fc800008e0611 */
[----:B------:R-:W-:-:S04]  /*b090*/  IMAD.WIDE.U32 R4, R13, UR6, RZ ;  /* 0x000000060d047c25 */ /* 0x000fc8000f8e00ff */
[----:B------:R-:W-:-:S04]  /*b0a0*/  IMAD.WIDE.U32 R4, P1, R3, UR7, R4 ;  /* 0x0000000703047c25 */ /* 0x000fc8000f820004 */
[----:B------:R-:W-:-:S04]  /*b0b0*/  IMAD.WIDE.U32 R2, R3, UR6, RZ ;  /* 0x0000000603027c25 */ /* 0x000fc8000f8e00ff */
[----:B------:R-:W-:Y:S01]  /*b0c0*/  IMAD.MOV.U32 R2, RZ, RZ, R5 ;  /* 0x000000ffff027224 */ /* 0x000fe200078e0005 */
[----:B------:R-:W-:Y:S01]  /*b0d0*/  IADD3 RZ, P3, R3, R4, RZ ;  /* 0x0000000403ff7210 */ /* 0x000fe20007f7e0ff */
[----:B------:R-:W-:-:S04]  /*b0e0*/  IMAD.X R3, RZ, RZ, RZ, P1 ;  /* 0x000000ffff037224 */ /* 0x000fc800008e06ff */
[----:B------:R-:W-:-:S08]  /*b0f0*/  IMAD.WIDE.U32.X R2, R13, UR7, R2, P3 ;  /* 0x000000070d027c25 */ /* 0x000fd000098e0402 */
.L_x_301:
[--C-:B------:R-:W-:Y:S01]  /*b100*/  SHF.R.U64 R10, R2, UR9, R3.reuse ;  /* 0x00000009020a7c19 */ /* 0x100fe20008001203 */
[----:B------:R-:W0:Y:S01]  /*b110*/  F2I.U32.TRUNC.NTZ R14, R14 ;  /* 0x0000000e000e7305 */ /* 0x000e22000020f000 */
[----:B------:R-:W-:Y:S01]  /*b120*/  SHF.R.U32.HI R2, RZ, UR9, R3 ;  /* 0x00000009ff027c19 */ /* 0x000fe20008011603 */
[----:B------:R-:W-:Y:S01]  /*b130*/  ULDC.64 UR6, c[0x0][0x620] ;  /* 0x0001880000067ab9 */ /* 0x000fe20000000a00 */
[----:B------:R-:W-:Y:S01]  /*b140*/  IADD3 R5, P1, RZ, -R10, RZ ;  /* 0x8000000aff057210 */ /* 0x000fe20007f3e0ff */
[----:B------:R-:W-:Y:S01]  /*b150*/  IMAD.MOV.U32 R3, RZ, RZ, R17 ;  /* 0x000000ffff037224 */ /* 0x000fe200078e0011 */
[----:B------:R-:W-:-:S03]  /*b160*/  ULDC.64 UR8, c[0x0][0x640] ;  /* 0x0001900000087ab9 */ /* 0x000fc60000000a00 */
[----:B------:R-:W-:Y:S01]  /*b170*/  IMAD.X R2, RZ, RZ, ~R2, P1 ;  /* 0x000000ffff027224 */ /* 0x000fe200008e0e02 */
[----:B------:R-:W-:-:S03]  /*b180*/  ISETP.NE.U32.AND P1, PT, RZ, UR8, PT ;  /* 0x00000008ff007c0c */ /* 0x000fc6000bf25070 */
[----:B------:R-:W-:Y:S01]  /*b190*/  IMAD R4, R2, UR6, RZ ;  /* 0x0000000602047c24 */ /* 0x000fe2000f8e02ff */
[----:B------:R-:W-:Y:S01]  /*b1a0*/  ISETP.NE.AND.EX P1, PT, RZ, UR9, PT, P1 ;  /* 0x00000009ff007c0c */ /* 0x000fe2000bf25310 */
[----:B------:R-:W-:-:S04]  /*b1b0*/  IMAD.MOV.U32 R2, RZ, RZ, R18 ;  /* 0x000000ffff027224 */ /* 0x000fc800078e0012 */
[----:B------:R-:W-:Y:S01]  /*b1c0*/  IMAD.WIDE.U32 R2, R5, UR6, R2 ;  /* 0x0000000605027c25 */ /* 0x000fe2000f8e0002 */
[----:B------:R-:W-:-:S03]  /*b1d0*/  ULDC UR6, c[0x0][0x618] ;  /* 0x0001860000067ab9 */ /* 0x000fc60000000800 */
[----:B------:R-:W-:Y:S01]  /*b1e0*/  IMAD R5, R5, UR7, R4 ;  /* 0x0000000705057c24 */ /* 0x000fe2000f8e0204 */
[----:B------:R-:W-:Y:S01]  /*b1f0*/  ULDC UR7, c[0x0][0x154] ;  /* 0x0000550000077ab9 */ /* 0x000fe20000000800 */
[----:B0-----:R-:W-:Y:S02]  /*b200*/  IMAD.MOV R4, RZ, RZ, -R14 ;  /* 0x000000ffff047224 */ /* 0x001fe400078e0a0e */
[----:B------:R-:W0:Y:S01]  /*b210*/  LDC R14, c[0x0][0x148] ;  /* 0x00005200ff0e7b82 */ /* 0x000e220000000800 */
[----:B------:R-:W-:Y:S02]  /*b220*/  IMAD.IADD R3, R3, 0x1, R5 ;  /* 0x0000000103037824 */ /* 0x000fe400078e0205 */
[----:B-1----:R-:W-:Y:S01]  /*b230*/  IMAD R11, R12, R4, R11 ;  /* 0x000000040c0b7224 */ /* 0x002fe200078e020b */
[----:B------:R-:W-:Y:S02]  /*b240*/  I2FP.F32.U32 R4, R9 ;  /* 0x0000000900047245 */ /* 0x000fe40000201000 */
[----:B------:R-:W-:-:S02]  /*b250*/  SHF.R.U64 R12, R2, UR6, R3 ;  /* 0x00000006020c7c19 */ /* 0x000fc40008001203 */
[----:B------:R-:W-:Y:S01]  /*b260*/  SHF.R.U32.HI R3, RZ, UR6, R3 ;  /* 0x00000006ff037c19 */ /* 0x000fe20008011603 */
[----:B------:R-:W-:Y:S01]  /*b270*/  FMUL R4, R4, UR7 ;  /* 0x0000000704047c20 */ /* 0x000fe20008400000 */
[----:B------:R-:W-:Y:S02]  /*b280*/  ULDC UR6, c[0x0][0x608] ;  /* 0x0001820000067ab9 */ /* 0x000fe40000000800 */
[--C-:B------:R-:W-:Y:S01]  /*b290*/  SHF.R.U64 R15, R12, UR6, R3.reuse ;  /* 0x000000060c0f7c19 */ /* 0x100fe20008001203 */
[----:B------:R1:W2:Y:S01]  /*b2a0*/  F2I.U32.TRUNC.NTZ R20, R4 ;  /* 0x0000000400147305 */ /* 0x0002a2000020f000 */
[----:B------:R-:W-:Y:S01]  /*b2b0*/  SHF.R.U32.HI R2, RZ, UR6, R3 ;  /* 0x00000006ff027c19 */ /* 0x000fe20008011603 */
[----:B------:R-:W-:-:S03]  /*b2c0*/  ULDC UR6, c[0x0][0x658] ;  /* 0x0001960000067ab9 */ /* 0x000fc60000000800 */
[--C-:B------:R-:W-:Y:S02]  /*b2d0*/  SHF.R.U64 R13, R15, UR6, R2.reuse ;  /* 0x000000060f0d7c19 */ /* 0x100fe40008001202 */
[----:B------:R-:W-:-:S03]  /*b2e0*/  SHF.R.U32.HI R19, RZ, UR6, R2 ;  /* 0x00000006ff137c19 */ /* 0x000fc60008011602 */
[----:B------:R-:W-:Y:S02]  /*b2f0*/  IMAD.MOV.U32 R2, RZ, RZ, R13 ;  /* 0x000000ffff027224 */ /* 0x000fe400078e000d */
[----:B------:R-:W-:Y:S01]  /*b300*/  IMAD.MOV.U32 R3, RZ, RZ, R19 ;  /* 0x000000ffff037224 */ /* 0x000fe200078e0013 */
[----:B-1----:R-:W-:Y:S06]  /*b310*/  @!P1 BRA `(.L_x_302) ;  /* 0x0000000000289947 */ /* 0x002fec0003800000 */
        /* <DEDUP_REMOVED lines=10> */
.L_x_302:
[----:B------:R-:W1:Y:S01]  /*b3c0*/  LDC R4, c[0x0][0x65c] ;  /* 0x00019700ff047b82 */ /* 0x000e620000000800 */
[----:B------:R-:W-:Y:S01]  /*b3d0*/  ULDC UR6, c[0x0][0x648] ;  /* 0x0001920000067ab9 */ /* 0x000fe20000000800 */
[----:B------:R-:W-:Y:S01]  /*b3e0*/  LOP3.LUT R15, R15, UR5, RZ, 0xc0, !PT ;  /* 0x000000050f0f7c12 */ /* 0x000fe2000f8ec0ff */
[----:B--2---:R-:W-:Y:S01]  /*b3f0*/  IMAD.MOV R20, RZ, RZ, -R20 ;  /* 0x000000ffff147224 */ /* 0x004fe200078e0a14 */
[----:B------:R-:W-:Y:S01]  /*b400*/  SHF.R.U64 R2, R2, UR6, R3 ;  /* 0x0000000602027c19 */ /* 0x000fe20008001203 */
[----:B------:R-:W-:Y:S01]  /*b410*/  ULDC UR6, c[0x0][0x638] ;  /* 0x00018e0000067ab9 */ /* 0x000fe20000000800 */
[----:B------:R-:W-:Y:S01]  /*b420*/  LOP3.LUT R12, R12, UR4, RZ, 0xc0, !PT ;  /* 0x000000040c0c7c12 */ /* 0x000fe2000f8ec0ff */
[----:B------:R-:W-:Y:S01]  /*b430*/  ULDC UR7, c[0x0][0x610] ;  /* 0x0001840000077ab9 */ /* 0x000fe20000000800 */
[----:B------:R-:W-:Y:S01]  /*b440*/  IMAD.MOV.U32 R3, RZ, RZ, 0x1 ;  /* 0x00000001ff037424 */ /* 0x000fe200078e00ff */
[----:B-1----:R-:W-:Y:S01]  /*b450*/  ISETP.NE.AND P1, PT, R4, 0x1, PT ;  /* 0x000000010400780c */ /* 0x002fe20003f25270 */
[----:B------:R-:W-:-:S02]  /*b460*/  IMAD.MOV R4, RZ, RZ, -R2 ;  /* 0x000000ffff047224 */ /* 0x000fc400078e0a02 */
[----:B------:R-:W-:Y:S02]  /*b470*/  IMAD R2, R2, UR13, R15 ;  /* 0x0000000d02027c24 */ /* 0x000fe4000f8e020f */
[----:B------:R-:W-:Y:S01]  /*b480*/  IMAD R13, R4, UR6, R13 ;  /* 0x00000006040d7c24 */ /* 0x000fe2000f8e020d */
[----:B------:R-:W-:-:S07]  /*b490*/  ULDC UR6, c[0x0][0x600] ;  /* 0x0001800000067ab9 */ /* 0x000fce0000000800 */
[----:B0-----:R-:W-:-:S04]  /*b4a0*/  @P1 IMAD R11, R14, R20, R9 ;  /* 0x000000140e0b1224 */ /* 0x001fc800078e0209 */
[----:B------:R-:W-:Y:S02]  /*b4b0*/  IMAD R11, R2, UR7, R11 ;  /* 0x00000007020b7c24 */ /* 0x000fe4000f8e020b */
[----:B------:R-:W-:-:S05]  /*b4c0*/  IMAD R2, R13, UR6, R12 ;  /* 0x000000060d027c24 */ /* 0x000fca000f8e020c */
[----:B------:R-:W-:Y:S02]  /*b4d0*/  SEL R22, R2, R11, !P1 ;  /* 0x0000000b02167207 */ /* 0x000fe40004800000 */
[----:B------:R-:W-:Y:S01]  /*b4e0*/  SEL R19, R11, R2, !P1 ;  /* 0x000000020b137207 */ /* 0x000fe20004800000 */
[----:B------:R-:W-:-:S07]  /*b4f0*/  IMAD.MOV.U32 R2, RZ, RZ, R10 ;  /* 0x000000ffff027224 */ /* 0x000fce00078e000a */
.L_x_300:
[----:B------:R-:W-:Y:S05]  /*b500*/  BSYNC B1 ;  /* 0x0000000000017941 */ /* 0x000fea0003800000 */
.L_x_299:
[----:B------:R-:W-:-:S13]  /*b510*/  LOP3.LUT P1, RZ, R3, 0xff, RZ, 0xc0, !PT ;  /* 0x000000ff03ff7812 */ /* 0x000fda000782c0ff */
[----:B------:R-:W-:Y:S05]  /*b520*/  @P1 BRA `(.L_x_303) ;  /* 0xfffffff400001947 */ /* 0x000fea000383ffff */
[----:B------:R-:W-:Y:S05]  /*b530*/  BSYNC B0 ;  /* 0x0000000000007941 */ /* 0x000fea0003800000 */
.L_x_291:
[----:B------:R-:W-:-:S03]  /*b540*/  UMOV UR6, 0xffffffff ;  /* 0xffffffff00067882 */ /* 0x000fc60000000000 */
[----:B------:R-:W-:Y:S05]  /*b550*/  BRA.DIV UR6, `(.L_x_304) ;  /* 0x0000000606647947 */ /* 0x000fea000b800000 */
[----:B------:R-:W-:-:S13]  /*b560*/  ELECT P6, URZ, PT ;  /* 0x00000000003f782f */ /* 0x000fda00038c0000 */
.L_x_321:
[----:B------:R-:W-:Y:S04]  /*b570*/  BSSY B0, `(.L_x_305) ;  /* 0x0000034000007945 */ /* 0x000fe80003800000 */
[----:B------:R-:W-:Y:S05]  /*b580*/  @!P6 BRA `(.L_x_306) ;  /* 0x0000000000c8e947 */ /* 0x000fea0003800000 */
[----:B------:R-:W-:-:S04]  /*b590*/  LOP3.LUT R16, R16, 0x2, RZ, 0xfc, !PT ;  /* 0x0000000210107812 */ /* 0x000fc800078efcff */
[----:B------:R-:W-:-:S13]  /*b5a0*/  ISETP.NE.AND P0, PT, R16, 0x3, PT ;  /* 0x000000031000780c */ /* 0x000fda0003f05270 */
[----:B------:R-:W-:Y:S05]  /*b5b0*/  @!P0 BRA `(.L_x_307) ;  /* 0x0000000000048947 */ /* 0x000fea0003800000 */
[----:B------:R-:W-:Y:S01]  /*b5c0*/  BPT.TRAP 0x1 ;  /* 0x000000040000795c */ /* 0x000fe20000300000 */
.L_x_307:
[----:B------:R-:W0:Y:S01]  /*b5d0*/  S2R R3, SR_CgaCtaId ;  /* 0x0000000000037919 */ /* 0x000e220000008800 */
[----:B------:R-:W-:Y:S02]  /*b5e0*/  MOV R2, 0x400 ;  /* 0x0000040000027802 */ /* 0x000fe40000000f00 */
[----:B------:R-:W-:Y:S02]  /*b5f0*/  SHF.L.U32 R4, R0, 0x1f, RZ ;  /* 0x0000001f00047819 */ /* 0x000fe400000006ff */
[----:B0-----:R-:W-:-:S05]  /*b600*/  LEA R2, R3, R2, 0x18 ;  /* 0x0000000203027211 */ /* 0x001fca00078ec0ff */
[----:B------:R-:W-:-:S04]  /*b610*/  VIADD R2, R2, 0x28 ;  /* 0x0000002802027836 */ /* 0x000fc80000000000 */
[C---:B------:R-:W-:Y:S02]  /*b620*/  IMAD R9, R7.reuse, 0x8, R2 ;  /* 0x0000000807097824 */ /* 0x040fe400078e0202 */
[----:B------:R-:W-:Y:S02]  /*b630*/  VIADD R7, R7, 0x1 ;  /* 0x0000000107077836 */ /* 0x000fe40000000000 */
[----:B------:R-:W0:Y:S03]  /*b640*/  SYNCS.PHASECHK.TRANS64.TRYWAIT P0, [R9+URZ], R4 ;  /* 0x00000004090075a7 */ /* 0x000e26000800017f */
[----:B------:R-:W-:-:S04]  /*b650*/  ISETP.NE.AND P1, PT, R7, 0x5, PT ;  /* 0x000000050700780c */ /* 0x000fc80003f25270 */
[----:B------:R-:W-:Y:S02]  /*b660*/  SEL R3, RZ, 0x1, P1 ;  /* 0x00000001ff037807 */ /* 0x000fe40000800000 */
[----:B------:R-:W-:Y:S02]  /*b670*/  SEL R7, R7, RZ, P1 ;  /* 0x000000ff07077207 */ /* 0x000fe40000800000 */
[----:B------:R-:W-:-:S03]  /*b680*/  LOP3.LUT R6, R0, R3, RZ, 0x3c, !PT ;  /* 0x0000000300067212 */ /* 0x000fc600078e3cff */
[----:B------:R-:W-:Y:S01]  /*b690*/  IMAD R8, R7, 0x8, R2 ;  /* 0x0000000807087824 */ /* 0x000fe200078e0202 */
[----:B------:R-:W-:Y:S01]  /*b6a0*/  SHF.L.U32 R5, R6, 0x1f, RZ ;  /* 0x0000001f06057819 */ /* 0x000fe200000006ff */
[----:B0-----:R-:W-:Y:S06]  /*b6b0*/  @!P0 BRA `(.L_x_308) ;  /* 0x00000004002c8947 */ /* 0x001fec0003800000 */
.L_x_322:
[----:B------:R-:W1:Y:S01]  /*b6c0*/  SYNCS.PHASECHK.TRANS64.TRYWAIT P0, [R8+URZ], R5 ;  /* 0x00000005080075a7 */ /* 0x000e62000800017f */
[----:B------:R-:W-:-:S05]  /*b6d0*/  VIADD R0, R7, 0x1 ;  /* 0x0000000107007836 */ /* 0x000fca0000000000 */
[----:B------:R-:W-:-:S04]  /*b6e0*/  ISETP.NE.AND P1, PT, R0, 0x5, PT ;  /* 0x000000050000780c */ /* 0x000fc80003f25270 */
[----:B------:R-:W-:Y:S02]  /*b6f0*/  SEL R3, RZ, 0x1, P1 ;  /* 0x00000001ff037807 */ /* 0x000fe40000800000 */
[----:B------:R-:W-:Y:S02]  /*b700*/  SEL R7, R0, RZ, P1 ;  /* 0x000000ff00077207 */ /* 0x000fe40000800000 */
[----:B------:R-:W-:-:S03]  /*b710*/  LOP3.LUT R6, R6, R3, RZ, 0x3c, !PT ;  /* 0x0000000306067212 */ /* 0x000fc600078e3cff */
[----:B0-----:R-:W-:Y:S01]  /*b720*/  IMAD R9, R7, 0x8, R2 ;  /* 0x0000000807097824 */ /* 0x001fe200078e0202 */
[----:B------:R-:W-:Y:S01]  /*b730*/  SHF.L.U32 R4, R6, 0x1f, RZ ;  /* 0x0000001f06047819 */ /* 0x000fe200000006ff */
[----:B-1----:R-:W-:Y:S06]  /*b740*/  @!P0 BRA `(.L_x_309) ;  /* 0x00000004001c8947 */ /* 0x002fec0003800000 */
.L_x_323:
[----:B------:R-:W1:Y:S01]  /*b750*/  SYNCS.PHASECHK.TRANS64.TRYWAIT P0, [R9+URZ], R4 ;  /* 0x00000004090075a7 */ /* 0x000e62000800017f */
[----:B------:R-:W-:-:S05]  /*b760*/  VIADD R0, R7, 0x1 ;  /* 0x0000000107007836 */ /* 0x000fca0000000000 */
[----:B------:R-:W-:-:S04]  /*b770*/  ISETP.NE.AND P1, PT, R0, 0x5, PT ;  /* 0x000000050000780c */ /* 0x000fc80003f25270 */
[----:B------:R-:W-:Y:S02]  /*b780*/  SEL R3, RZ, 0x1, P1 ;  /* 0x00000001ff037807 */ /* 0x000fe40000800000 */
[----:B------:R-:W-:Y:S02]  /*b790*/  SEL R7, R0, RZ, P1 ;  /* 0x000000ff00077207 */ /* 0x000fe40000800000 */
[----:B------:R-:W-:-:S03]  /*b7a0*/  LOP3.LUT R11, R6, R3, RZ, 0x3c, !PT ;  /* 0x00000003060b7212 */ /* 0x000fc600078e3cff */
[----:B------:R-:W-:Y:S01]  /*b7b0*/  IMAD R6, R7, 0x8, R2 ;  /* 0x0000000807067824 */ /* 0x000fe200078e0202 */
[----:B0-----:R-:W-:Y:S01]  /*b7c0*/  SHF.L.U32 R5, R11, 0x1f, RZ ;  /* 0x0000001f0b057819 */ /* 0x001fe200000006ff */
[----:B-1----:R-:W-:Y:S06]  /*b7d0*/  @!P0 BRA `(.L_x_310) ;  /* 0x00000004000c8947 */ /* 0x002fec0003800000 */
.L_x_324:
[----:B------:R-:W1:Y:S01]  /*b7e0*/  SYNCS.PHASECHK.TRANS64.TRYWAIT P0, [R6+URZ], R5 ;  /* 0x00000005060075a7 */ /* 0x000e62000800017f */
[----:B------:R-:W-:-:S05]  /*b7f0*/  VIADD R0, R7, 0x1 ;  /* 0x0000000107007836 */ /* 0x000fca0000000000 */
[----:B------:R-:W-:-:S04]  /*b800*/  ISETP.NE.AND P1, PT, R0, 0x5, PT ;  /* 0x000000050000780c */ /* 0x000fc80003f25270 */
[----:B0-----:R-:W-:Y:S02]  /*b810*/  SEL R4, RZ, 0x1, P1 ;  /* 0x00000001ff047807 */ /* 0x001fe40000800000 */
[----:B------:R-:W-:Y:S02]  /*b820*/  SEL R3, R0, RZ, P1 ;  /* 0x000000ff00037207 */ /* 0x000fe40000800000 */
[----:B------:R-:W-:Y:S01]  /*b830*/  LOP3.LUT R0, R11, R4, RZ, 0x3c, !PT ;  /* 0x000000040b007212 */ /* 0x000fe200078e3cff */
[----:B-1----:R-:W-:Y:S06]  /*b840*/  @!P0 BRA `(.L_x_311) ;  /* 0x0000000400048947 */ /* 0x002fec0003800000 */
.L_x_325:
[----:B------:R-:W-:Y:S01]  /*b850*/  IMAD R3, R3, 0x8, R2 ;  /* 0x0000000803037824 */ /* 0x000fe200078e0202 */
[----:B------:R-:W-:-:S07]  /*b860*/  SHF.L.U32 R0, R0, 0x1f, RZ ;  /* 0x0000001f00007819 */ /* 0x000fce00000006ff */
.L_x_312:
[----:B-1----:R1:W2:Y:S02]  /*b870*/  SYNCS.PHASECHK.TRANS64.TRYWAIT P0, [R3+URZ], R0 ;  /* 0x00000000030075a7 */ /* 0x0022a4000800017f */
[----:B--2---:R-:W-:Y:S05]  /*b880*/  @!P0 NANOSLEEP.SYNCS 0x989680 ;  /* 0x009896800000895d */ /* 0x004fea0003900000 */
[----:B------:R-:W2:Y:S02]  /*b890*/  @!P0 SYNCS.PHASECHK.TRANS64 P0, [R3+URZ], R0 ;  /* 0x00000000030085a7 */ /* 0x000ea4000800007f */
[----:B--2---:R-:W-:Y:S05]  /*b8a0*/  @!P0 BRA `(.L_x_312) ;  /* 0xfffffffc00f08947 */ /* 0x004fea000383ffff */
.L_x_306:
[----:B------:R-:W-:Y:S05]  /*b8b0*/  BSYNC B0 ;  /* 0x0000000000007941 */ /* 0x000fea0003800000 */
.L_x_305:
[----:B------:R-:W-:Y:S05]  /*b8c0*/  EXIT ;  /* 0x000000000000794d */ /* 0x000fea0003800000 */
.L_x_15:
[----:B-1----:R1:W2:Y:S02]  /*b8d0*/  SYNCS.PHASECHK.TRANS64.TRYWAIT P0, [R159+URZ], R0 ;  /* 0x000000009f0075a7 */ /* 0x0022a4000800017f */
[----:B--2---:R-:W-:Y:S05]  /*b8e0*/  @!P0 NANOSLEEP.SYNCS 0x989680 ;  /* 0x009896800000895d */ /* 0x004fea0003900000 */
[----:B------:R-:W2:Y:S02]  /*b8f0*/  @!P0 SYNCS.PHASECHK.TRANS64 P0, [R159+URZ], R0 ;  /* 0x000000009f0085a7 */ /* 0x000ea4000800007f */
[----:B--2---:R-:W-:Y:S05]  /*b900*/  @!P0 BRA `(.L_x_15) ;  /* 0xfffffffc00f08947 */ /* 0x004fea000383ffff */
[----:B------:R-:W-:Y:S05]  /*b910*/  BRA `(.L_x_313) ;  /* 0xffffff5800e07947 */ /* 0x000fea000383ffff */
.L_x_20:
[----:B--2---:R2:W3:Y:S02]  /*b920*/  SYNCS.PHASECHK.TRANS64.TRYWAIT P1, [R3+URZ], R0 ;  /* 0x00000000030075a7 */ /* 0x0044e4000802017f */
[----:B---3--:R-:W-:Y:S05]  /*b930*/  @!P1 NANOSLEEP.SYNCS 0x989680 ;  /* 0x009896800000995d */ /* 0x008fea0003900000 */
[----:B------:R-:W3:Y:S02]  /*b940*/  @!P1 SYNCS.PHASECHK.TRANS64 P1, [R3+URZ], R0 ;  /* 0x00000000030095a7 */ /* 0x000ee4000802007f */
[----:B---3--:R-:W-:Y:S05]  /*b950*/  @!P1 BRA `(.L_x_20) ;  /* 0xfffffffc00f09947 */ /* 0x008fea000383ffff */
[----:B------:R-:W-:Y:S05]  /*b960*/  BRA `(.L_x_19) ;  /* 0xffffff5c004c7947 */ /* 0x000fea000383ffff */
.L_x_25:
[----:B--2---:R-:W-:-:S04]  /*b970*/  IMAD.U32 R4, RZ, RZ, UR8 ;  /* 0x00000008ff047e24 */ /* 0x004fc8000f8e00ff */
[----:B------:R2:W3:Y:S03]  /*b980*/  SYNCS.PHASECHK.TRANS64.TRYWAIT P1, [R4+URZ], R3 ;  /* 0x00000003040075a7 */ /* 0x0004e6000802017f */
[----:B---3--:R-:W-:Y:S05]  /*b990*/  @!P1 NANOSLEEP.SYNCS 0x989680 ;  /* 0x009896800000995d */ /* 0x008fea0003900000 */
[----:B------:R-:W3:Y:S02]  /*b9a0*/  @!P1 SYNCS.PHASECHK.TRANS64 P1, [R4+URZ], R3 ;  /* 0x00000003040095a7 */ /* 0x000ee4000802007f */
[----:B---3--:R-:W-:Y:S05]  /*b9b0*/  @!P1 BRA `(.L_x_25) ;  /* 0xfffffffc00ec9947 */ /* 0x008fea000383ffff */
[----:B------:R-:W-:Y:S05]  /*b9c0*/  BRA `(.L_x_24) ;  /* 0xffffff6000a87947 */ /* 0x000fea000383ffff */
.L_x_31:
[----:B-1----:R1:W2:Y:S02]  /*b9d0*/  SYNCS.PHASECHK.TRANS64.TRYWAIT P0, [R159+URZ+0x10], R0 ;  /* 0x000010009f0075a7 */ /* 0x0022a4000800017f */
[----:B--2---:R-:W-:Y:S05]  /*b9e0*/  @!P0 NANOSLEEP.SYNCS 0x989680 ;  /* 0x009896800000895d */ /* 0x004fea0003900000 */
[----:B------:R-:W2:Y:S02]  /*b9f0*/  @!P0 SYNCS.PHASECHK.TRANS64 P0, [R159+URZ+0x10], R0 ;  /* 0x000010009f0085a7 */ /* 0x000ea4000800007f */
[----:B--2---:R-:W-:Y:S05]  /*ba00*/  @!P0 BRA `(.L_x_31) ;  /* 0xfffffffc00f08947 */ /* 0x004fea000383ffff */
[----:B------:R-:W-:Y:S05]  /*ba10*/  BRA `(.L_x_314) ;  /* 0xffffff68006c7947 */ /* 0x000fea000383ffff */
.L_x_292:
[----:B------:R-:W-:Y:S01]  /*ba20*/  BSSY B1, `(.L_x_315) ;  /* 0x0000006000017945 */ /* 0x000fe20003800000 */
[----:B------:R-:W-:-:S07]  /*ba30*/  IMAD.MOV.U32 R15, RZ, RZ, -0x1 ;  /* 0xffffffffff0f7424 */ /* 0x000fce00078e00ff */
[----:B-----5:R-:W-:Y:S05]  /*ba40*/  WARPSYNC.COLLECTIVE R15, `(.L_x_316) ;  /* 0x000000000f0c7348 */ /* 0x020fea0003c00000 */
[----:B------:R-:W-:Y:S02]  /*ba50*/  ELECT P6, UR62, PT ;  /* 0x00000000003e782f */ /* 0x000fe400038c0000 */
[----:B------:R-:W-:Y:S01]  /*ba60*/  MOV R14, UR62 ;  /* 0x0000003e000e7c02 */ /* 0x000fe20008000f00 */
[----:B-----5:R-:W-:Y:S10]  /*ba70*/  ENDCOLLECTIVE ;  /* 0x000000000000791b */ /* 0x020ff40003800000 */
.L_x_316:
[----:B------:R-:W-:Y:S05]  /*ba80*/  BSYNC B1 ;  /* 0x0000000000017941 */ /* 0x000fea0003800000 */
.L_x_315:
[----:B------:R-:W-:Y:S05]  /*ba90*/  BRA `(.L_x_317) ;  /* 0xffffffec00b07947 */ /* 0x000fea000383ffff */
.L_x_295:
[----:B0-----:R0:W1:Y:S02]  /*baa0*/  SYNCS.PHASECHK.TRANS64.TRYWAIT P1, [R10+URZ+0x28], R5 ;  /* 0x000028050a0075a7 */ /* 0x001064000802017f */
[----:B-1----:R-:W-:Y:S05]  /*bab0*/  @!P1 NANOSLEEP.SYNCS 0x989680 ;  /* 0x009896800000995d */ /* 0x002fea0003900000 */
[----:B------:R-:W1:Y:S02]  /*bac0*/  @!P1 SYNCS.PHASECHK.TRANS64 P1, [R10+URZ+0x28], R5 ;  /* 0x000028050a0095a7 */ /* 0x000e64000802007f */
[----:B-1----:R-:W-:Y:S05]  /*bad0*/  @!P1 BRA `(.L_x_295) ;  /* 0xfffffffc00f09947 */ /* 0x002fea000383ffff */
[----:B------:R-:W-:Y:S05]  /*bae0*/  BRA `(.L_x_318) ;  /* 0xffffffec00e47947 */ /* 0x000fea000383ffff */
.L_x_304:
[----:B------:R-:W-:Y:S01]  /*baf0*/  BSSY B0, `(.L_x_319) ;  /* 0x0000006000007945 */ /* 0x000fe20003800000 */
[----:B------:R-:W-:-:S07]  /*bb00*/  IMAD.MOV.U32 R15, RZ, RZ, -0x1 ;  /* 0xffffffffff0f7424 */ /* 0x000fce00078e00ff */
[----:B-----5:R-:W-:Y:S05]  /*bb10*/  WARPSYNC.COLLECTIVE R15, `(.L_x_320) ;  /* 0x000000000f0c7348 */ /* 0x020fea0003c00000 */
[----:B------:R-:W-:Y:S02]  /*bb20*/  ELECT P6, UR62, PT ;  /* 0x00000000003e782f */ /* 0x000fe400038c0000 */
[----:B------:R-:W-:Y:S01]  /*bb30*/  MOV R14, UR62 ;  /* 0x0000003e000e7c02 */ /* 0x000fe20008000f00 */
[----:B-----5:R-:W-:Y:S10]  /*bb40*/  ENDCOLLECTIVE ;  /* 0x000000000000791b */ /* 0x020ff40003800000 */
.L_x_320:
[----:B------:R-:W-:Y:S05]  /*bb50*/  BSYNC B0 ;  /* 0x0000000000007941 */ /* 0x000fea0003800000 */
.L_x_319:
[----:B------:R-:W-:Y:S05]  /*bb60*/  BRA `(.L_x_321) ;  /* 0xfffffff800807947 */ /* 0x000fea000383ffff */
.L_x_308:
[----:B0-----:R0:W1:Y:S02]  /*bb70*/  SYNCS.PHASECHK.TRANS64.TRYWAIT P0, [R9+URZ], R4 ;  /* 0x00000004090075a7 */ /* 0x001064000800017f */
[----:B-1----:R-:W-:Y:S05]  /*bb80*/  @!P0 NANOSLEEP.SYNCS 0x989680 ;  /* 0x009896800000895d */ /* 0x002fea0003900000 */
[----:B------:R-:W1:Y:S02]  /*bb90*/  @!P0 SYNCS.PHASECHK.TRANS64 P0, [R9+URZ], R4 ;  /* 0x00000004090085a7 */ /* 0x000e64000800007f */
[----:B-1----:R-:W-:Y:S05]  /*bba0*/  @!P0 BRA `(.L_x_308) ;  /* 0xfffffffc00f08947 */ /* 0x002fea000383ffff */
[----:B------:R-:W-:Y:S05]  /*bbb0*/  BRA `(.L_x_322) ;  /* 0xfffffff800c07947 */ /* 0x000fea000383ffff */
.L_x_309:
[----:B0-----:R0:W1:Y:S02]  /*bbc0*/  SYNCS.PHASECHK.TRANS64.TRYWAIT P0, [R8+URZ], R5 ;  /* 0x00000005080075a7 */ /* 0x001064000800017f */
[----:B-1----:R-:W-:Y:S05]  /*bbd0*/  @!P0 NANOSLEEP.SYNCS 0x989680 ;  /* 0x009896800000895d */ /* 0x002fea0003900000 */
[----:B------:R-:W1:Y:S02]  /*bbe0*/  @!P0 SYNCS.PHASECHK.TRANS64 P0, [R8+URZ], R5 ;  /* 0x00000005080085a7 */ /* 0x000e64000800007f */
[----:B-1----:R-:W-:Y:S05]  /*bbf0*/  @!P0 BRA `(.L_x_309) ;  /* 0xfffffffc00f08947 */ /* 0x002fea000383ffff */
[----:B------:R-:W-:Y:S05]  /*bc00*/  BRA `(.L_x_323) ;  /* 0xfffffff800d07947 */ /* 0x000fea000383ffff */
.L_x_310:
[----:B0-----:R0:W1:Y:S02]  /*bc10*/  SYNCS.PHASECHK.TRANS64.TRYWAIT P0, [R9+URZ], R4 ;  /* 0x00000004090075a7 */ /* 0x001064000800017f */
[----:B-1----:R-:W-:Y:S05]  /*bc20*/  @!P0 NANOSLEEP.SYNCS 0x989680 ;  /* 0x009896800000895d */ /* 0x002fea0003900000 */
[----:B------:R-:W1:Y:S02]  /*bc30*/  @!P0 SYNCS.PHASECHK.TRANS64 P0, [R9+URZ], R4 ;  /* 0x00000004090085a7 */ /* 0x000e64000800007f */
[----:B-1----:R-:W-:Y:S05]  /*bc40*/  @!P0 BRA `(.L_x_310) ;  /* 0xfffffffc00f08947 */ /* 0x002fea000383ffff */
[----:B------:R-:W-:Y:S05]  /*bc50*/  BRA `(.L_x_324) ;  /* 0xfffffff800e07947 */ /* 0x000fea000383ffff */
.L_x_311:
[----:B0-----:R0:W1:Y:S02]  /*bc60*/  SYNCS.PHASECHK.TRANS64.TRYWAIT P0, [R6+URZ], R5 ;  /* 0x00000005060075a7 */ /* 0x001064000800017f */
[----:B-1----:R-:W-:Y:S05]  /*bc70*/  @!P0 NANOSLEEP.SYNCS 0x989680 ;  /* 0x009896800000895d */ /* 0x002fea0003900000 */
[----:B------:R-:W1:Y:S02]  /*bc80*/  @!P0 SYNCS.PHASECHK.TRANS64 P0, [R6+URZ], R5 ;  /* 0x00000005060085a7 */ /* 0x000e64000800007f */
[----:B-1----:R-:W-:Y:S05]  /*bc90*/  @!P0 BRA `(.L_x_311) ;  /* 0xfffffffc00f08947 */ /* 0x002fea000383ffff */
[----:B------:R-:W-:Y:S05]  /*bca0*/  BRA `(.L_x_325) ;  /* 0xfffffff800e87947 */ /* 0x000fea000383ffff */
.L_x_326:
[----:B------:R-:W-:-:S00]  /*bcb0*/  BRA `(.L_x_326) ;  /* 0xfffffffc00fc7947 */ /* 0x000fc0000383ffff */
[----:B------:R-:W-:-:S00]  /*bcc0*/  NOP ;  /* 0x0000000000007918 */ /* 0x000fc00000000000 */
        /* <DEDUP_REMOVED lines=11> */
.L_x_327:


//--------------------- .nv.global.init           --------------------------
	.section	.nv.global.init,"aw",@progbits
.nv.global.init:
	.type		$str$22,@object
	.size		$str$22,($str$23 - $str$22)
$str$22:
        /*0000*/ 	.byte	0x6b, 0x5f, 0x74, 0x69, 0x6c, 0x65, 0x5f, 0x63, 0x6f, 0x75, 0x6e, 0x74, 0x20, 0x3e, 0x3d, 0x20
        /*0010*/ 	.byte	0x31, 0x00
	.type		$str$23,@object
	.size		$str$23,(__unnamed_1 - $str$23)
$str$23:
        /*0012*/ 	.byte	0x2f, 0x74, 0x6d, 0x70, 0x2f, 0x63, 0x75, 0x74, 0x6c, 0x61, 0x73, 0x73, 0x5f, 0x73, 0x77, 0x65
        /*0022*/ 	.byte	0x65, 0x70, 0x5f, 0x73, 0x72, 0x63, 0x2f, 0x69, 0x6e, 0x63, 0x6c, 0x75, 0x64, 0x65, 0x2f, 0x63
        /*0032*/ 	.byte	0x75, 0x74, 0x6c, 0x61, 0x73, 0x73, 0x2f, 0x67, 0x65, 0x6d, 0x6d, 0x2f, 0x63, 0x6f, 0x6c, 0x6c
        /*0042*/ 	.byte	0x65, 0x63, 0x74, 0x69, 0x76, 0x65, 0x2f, 0x73, 0x6d, 0x39, 0x30, 0x5f, 0x6d, 0x6d, 0x61, 0x5f
        /*0052*/ 	.byte	0x74, 0x6d, 0x61, 0x5f, 0x67, 0x6d, 0x6d, 0x61, 0x5f, 0x73, 0x73, 0x5f, 0x77, 0x61, 0x72, 0x70
        /*0062*/ 	.byte	0x73, 0x70, 0x65, 0x63, 0x69, 0x61, 0x6c, 0x69, 0x7a, 0x65, 0x64, 0x2e, 0x68, 0x70, 0x70, 0x00
	.type		__unnamed_1,@object
	.size		__unnamed_1,(.L_0 - __unnamed_1)
__unnamed_1:
        /*0072*/ 	.byte	0x76, 0x6f, 0x69, 0x64, 0x20, 0x63, 0x75, 0x74, 0x6c, 0x61, 0x73, 0x73, 0x3a, 0x3a, 0x67, 0x65
        /* <DEDUP_REMOVED lines=179> */
        /*0bb2*/ 	.byte	0x64, 0x65, 0x6e, 0x74, 0x69, 0x74, 0x79, 0x5d, 0x00
.L_0:


//--------------------- .nv.shared._ZN7cutlass13device_kernelINS_4gemm6kernel13GemmUniversalIN4cute5tupleIJiiiiEEENS1_10collective13CollectiveMmaINS1_34MainloopSm90TmaGmmaWarpSpecializedILi5ENS5_IJNS4_1CILi1EEESB_SB_EEENS1_32KernelTmaWarpSpecializedPingpongEEENS5_IJNSA_ILi64EEENSA_ILi256EEENSA_ILi128EEEEEENS_6half_tENS5_IJlSB_lEEESJ_SK_NS4_8TiledMMAINS4_8MMA_AtomIJNS4_4SM904GMMA26MMA_64x256x16_F32F16F16_SSILNSO_5MajorE0ELSQ_0ELNSO_7ScaleInE1ELSR_1EEEEEENS4_6LayoutISC_NS5_IJNSA_ILi0EEESV_SV_EEEEENS5_IJNS4_10UnderscoreESY_SY_EEEEENS4_13SM90_TMA_LOADENS4_14ComposedLayoutINS4_7SwizzleILi3ELi4ELi3EEENS4_18smem_ptr_flag_bitsILi16EEENSU_INS5_IJNSA_ILi8EEESF_EEENS5_IJSF_SB_EEEEEEEvNS4_8identityES11_S1B_vS1C_EENS_8epilogue10collective6detail29Sm90TmaWarpSpecializedAdapterINS1F_15DefaultEpilogueISJ_SK_SK_NS1E_6thread17LinearCombinationISJ_Li1EffLNS1J_9ScaleType4KindE0ELNS_15FloatRoundStyleE2ESJ_EENS1_15EpilogueDefaultEEEEEvvEEEEvNT_6ParamsE --------------------------
	.section	.nv.shared._ZN7cutlass13device_kernelINS_4gemm6kernel13GemmUniversalIN4cute5tupleIJiiiiEEENS1_10collective13CollectiveMmaINS1_34MainloopSm90TmaGmmaWarpSpecializedILi5ENS5_IJNS4_1CILi1EEESB_SB_EEENS1_32KernelTmaWarpSpecializedPingpongEEENS5_IJNSA_ILi64EEENSA_ILi256EEENSA_ILi128EEEEEENS_6half_tENS5_IJlSB_lEEESJ_SK_NS4_8TiledMMAINS4_8MMA_AtomIJNS4_4SM904GMMA26MMA_64x256x16_F32F16F16_SSILNSO_5MajorE0ELSQ_0ELNSO_7ScaleInE1ELSR_1EEEEEENS4_6LayoutISC_NS5_IJNSA_ILi0EEESV_SV_EEEEENS5_IJNS4_10UnderscoreESY_SY_EEEEENS4_13SM90_TMA_LOADENS4_14ComposedLayoutINS4_7SwizzleILi3ELi4ELi3EEENS4_18smem_ptr_flag_bitsILi16EEENSU_INS5_IJNSA_ILi8EEESF_EEENS5_IJSF_SB_EEEEEEEvNS4_8identityES11_S1B_vS1C_EENS_8epilogue10collective6detail29Sm90TmaWarpSpecializedAdapterINS1F_15DefaultEpilogueISJ_SK_SK_NS1E_6thread17LinearCombinationISJ_Li1EffLNS1J_9ScaleType4KindE0ELNS_15FloatRoundStyleE2ESJ_EENS1_15EpilogueDefaultEEEEEvvEEEEvNT_6ParamsE,"aw",@nobits
	.sectionflags	@""
	.align	16
	.zero		1024


//--------------------- .nv.shared.reserved.0     --------------------------
	.section	.nv.shared.reserved.0,"aw",@nobits
	.weak		__nv_reservedSMEM_offset_0_alias
	.size		__nv_reservedSMEM_offset_0_alias, 0, 0
	.other		__nv_reservedSMEM_offset_0_alias,@"STO_CUDA_RESERVED_SHARED STV_DEFAULT"
__nv_reservedSMEM_offset_0_alias:
	.zero		0


//--------------------- .nv.global                --------------------------
	.section	.nv.global,"aw",@nobits
.nv.global:
	.type		_ZN40_INTERNAL_9f73c4e4_4_k_cu_46b85dba_278944cute1_E,@object
	.size		_ZN40_INTERNAL_9f73c4e4_4_k_cu_46b85dba_278944cute1_E,(_ZN40_INTERNAL_9f73c4e4_4_k_cu_46b85dba_278944cuda3std3__45__cpo6cbeginE - _ZN40_INTERNAL_9f73c4e4_4_k_cu_46b85dba_278944cute1_E)
_ZN40_INTERNAL_9f73c4e4_4_k_cu_46b85dba_278944cute1_E:
	.zero		1
	.type		_ZN40_INTERNAL_9f73c4e4_4_k_cu_46b85dba_278944cuda3std3__45__cpo6cbeginE,@object
	.size		_ZN40_INTERNAL_9f73c4e4_4_k_cu_46b85dba_278944cuda3std3__45__cpo6cbeginE,(_ZN40_INTERNAL_9f73c4e4_4_k_cu_46b85dba_278944cuda3std3__48in_placeE - _ZN40_INTERNAL_9f73c4e4_4_k_cu_46b85dba_278944cuda3std3__45__cpo6cbeginE)
_ZN40_INTERNAL_9f73c4e4_4_k_cu_46b85dba_278944cuda3std3__45__cpo6cbeginE:
	.zero		1
	.type		_ZN40_INTERNAL_9f73c4e4_4_k_cu_46b85dba_278944cuda3std3__48in_placeE,@object
	.size		_ZN40_INTERNAL_9f73c4e4_4_k_cu_46b85dba_278944cuda3std3__48in_placeE,(_ZN40_INTERNAL_9f73c4e4_4_k_cu_46b85dba_278944cuda3std6ranges3__45__cpo9iter_moveE - _ZN40_INTERNAL_9f73c4e4_4_k_cu_46b85dba_278944cuda3std3__48in_placeE)
_ZN40_INTERNAL_9f73c4e4_4_k_cu_46b85dba_278944cuda3std3__48in_placeE:
	.zero		1
	.type		_ZN40_INTERNAL_9f73c4e4_4_k_cu_46b85dba_278944cuda3std6ranges3__45__cpo9iter_moveE,@object
	.size		_ZN40_INTERNAL_9f73c4e4_4_k_cu_46b85dba_278944cuda3std6ranges3__45__cpo9iter_moveE,(_ZN40_INTERNAL_9f73c4e4_4_k_cu_46b85dba_278944cuda3std3__45__cpo5beginE - _ZN40_INTERNAL_9f73c4e4_4_k_cu_46b85dba_278944cuda3std6ranges3__45__cpo9iter_moveE)
_ZN40_INTERNAL_9f73c4e4_4_k_cu_46b85dba_278944cuda3std6ranges3__45__cpo9iter_moveE:
	.zero		1
	.type		_ZN40_INTERNAL_9f73c4e4_4_k_cu_46b85dba_278944cuda3std3__45__cpo5beginE,@object
	.size		_ZN40_INTERNAL_9f73c4e4_4_k_cu_46b85dba_278944cuda3std3__45__cpo5beginE,(_ZN40_INTERNAL_9f73c4e4_4_k_cu_46b85dba_278944cuda3std3__442_GLOBAL__N__9f73c4e4_4_k_cu_46b85dba_278946ignoreE - _ZN40_INTERNAL_9f73c4e4_4_k_cu_46b85dba_278944cuda3std3__45__cpo5beginE)
_ZN40_INTERNAL_9f73c4e4_4_k_cu_46b85dba_278944cuda3std3__45__cpo5beginE:
	.zero		1
	.type		_ZN40_INTERNAL_9f73c4e4_4_k_cu_46b85dba_278944cuda3std3__442_GLOBAL__N__9f73c4e4_4_k_cu_46b85dba_278946ignoreE,@object
	.size		_ZN40_INTERNAL_9f73c4e4_4_k_cu_46b85dba_278944cuda3std3__442_GLOBAL__N__9f73c4e4_4_k_cu_46b85dba_278946ignoreE,(_ZN40_INTERNAL_9f73c4e4_4_k_cu_46b85dba_278944cute7productE - _ZN40_INTERNAL_9f73c4e4_4_k_cu_46b85dba_278944cuda3std3__442_GLOBAL__N__9f73c4e4_4_k_cu_46b85dba_278946ignoreE)
_ZN40_INTERNAL_9f73c4e4_4_k_cu_46b85dba_278944cuda3std3__442_GLOBAL__N__9f73c4e4_4_k_cu_46b85dba_278946ignoreE:
	.zero		1
	.type		_ZN40_INTERNAL_9f73c4e4_4_k_cu_46b85dba_278944cute7productE,@object
	.size		_ZN40_INTERNAL_9f73c4e4_4_k_cu_46b85dba_278944cute7productE,(_ZN40_INTERNAL_9f73c4e4_4_k_cu_46b85dba_278944cuda3std3__45__cpo3endE - _ZN40_INTERNAL_9f73c4e4_4_k_cu_46b85dba_278944cute7productE)
_ZN40_INTERNAL_9f73c4e4_4_k_cu_46b85dba_278944cute7productE:
	.zero		1
	.type		_ZN40_INTERNAL_9f73c4e4_4_k_cu_46b85dba_278944cuda3std3__45__cpo3endE,@object
	.size		_ZN40_INTERNAL_9f73c4e4_4_k_cu_46b85dba_278944cuda3std3__45__cpo3endE,(_ZN40_INTERNAL_9f73c4e4_4_k_cu_46b85dba_278944cuda3std3__419piecewise_constructE - _ZN40_INTERNAL_9f73c4e4_4_k_cu_46b85dba_278944cuda3std3__45__cpo3endE)
_ZN40_INTERNAL_9f73c4e4_4_k_cu_46b85dba_278944cuda3std3__45__cpo3endE:
	.zero		1
	.type		_ZN40_INTERNAL_9f73c4e4_4_k_cu_46b85dba_278944cuda3std3__419piecewise_constructE,@object
	.size		_ZN40_INTERNAL_9f73c4e4_4_k_cu_46b85dba_278944cuda3std3__419piecewise_constructE,(_ZN40_INTERNAL_9f73c4e4_4_k_cu_46b85dba_278944cuda3std3__45__cpo4cendE - _ZN40_INTERNAL_9f73c4e4_4_k_cu_46b85dba_278944cuda3std3__419piecewise_constructE)
_ZN40_INTERNAL_9f73c4e4_4_k_cu_46b85dba_278944cuda3std3__419piecewise_constructE:
	.zero		1
	.type		_ZN40_INTERNAL_9f73c4e4_4_k_cu_46b85dba_278944cuda3std3__45__cpo4cendE,@object
	.size		_ZN40_INTERNAL_9f73c4e4_4_k_cu_46b85dba_278944cuda3std3__45__cpo4cendE,(_ZN40_INTERNAL_9f73c4e4_4_k_cu_46b85dba_278944cuda3std6ranges3__45__cpo4swapE - _ZN40_INTERNAL_9f73c4e4_4_k_cu_46b85dba_278944cuda3std3__45__cpo4cendE)
_ZN40_INTERNAL_9f73c4e4_4_k_cu_46b85dba_278944cuda3std3__45__cpo4cendE:
	.zero		1
	.type		_ZN40_INTERNAL_9f73c4e4_4_k_cu_46b85dba_278944cuda3std6ranges3__45__cpo4swapE,@object
	.size		_ZN40_INTERNAL_9f73c4e4_4_k_cu_46b85dba_278944cuda3std6ranges3__45__cpo4swapE,(.L_8 - _ZN40_INTERNAL_9f73c4e4_4_k_cu_46b85dba_278944cuda3std6ranges3__45__cpo4swapE)
_ZN40_INTERNAL_9f73c4e4_4_k_cu_46b85dba_278944cuda3std6ranges3__45__cpo4swapE:
	.zero		1
.L_8:


//--------------------- .nv.constant0._ZN7cutlass13device_kernelINS_4gemm6kernel13GemmUniversalIN4cute5tupleIJiiiiEEENS1_10collective13CollectiveMmaINS1_34MainloopSm90TmaGmmaWarpSpecializedILi5ENS5_IJNS4_1CILi1EEESB_SB_EEENS1_32KernelTmaWarpSpecializedPingpongEEENS5_IJNSA_ILi64EEENSA_ILi256EEENSA_ILi128EEEEEENS_6half_tENS5_IJlSB_lEEESJ_SK_NS4_8TiledMMAINS4_8MMA_AtomIJNS4_4SM904GMMA26MMA_64x256x16_F32F16F16_SSILNSO_5MajorE0ELSQ_0ELNSO_7ScaleInE1ELSR_1EEEEEENS4_6LayoutISC_NS5_IJNSA_ILi0EEESV_SV_EEEEENS5_IJNS4_10UnderscoreESY_SY_EEEEENS4_13SM90_TMA_LOADENS4_14ComposedLayoutINS4_7SwizzleILi3ELi4ELi3EEENS4_18smem_ptr_flag_bitsILi16EEENSU_INS5_IJNSA_ILi8EEESF_EEENS5_IJSF_SB_EEEEEEEvNS4_8identityES11_S1B_vS1C_EENS_8epilogue10collective6detail29Sm90TmaWarpSpecializedAdapterINS1F_15DefaultEpilogueISJ_SK_SK_NS1E_6thread17LinearCombinationISJ_Li1EffLNS1J_9ScaleType4KindE0ELNS_15FloatRoundStyleE2ESJ_EENS1_15EpilogueDefaultEEEEEvvEEEEvNT_6ParamsE --------------------------
	.section	.nv.constant0._ZN7cutlass13device_kernelINS_4gemm6kernel13GemmUniversalIN4cute5tupleIJiiiiEEENS1_10collective13CollectiveMmaINS1_34MainloopSm90TmaGmmaWarpSpecializedILi5ENS5_IJNS4_1CILi1EEESB_SB_EEENS1_32KernelTmaWarpSpecializedPingpongEEENS5_IJNSA_ILi64EEENSA_ILi256EEENSA_ILi128EEEEEENS_6half_tENS5_IJlSB_lEEESJ_SK_NS4_8TiledMMAINS4_8MMA_AtomIJNS4_4SM904GMMA26MMA_64x256x16_F32F16F16_SSILNSO_5MajorE0ELSQ_0ELNSO_7ScaleInE1ELSR_1EEEEEENS4_6LayoutISC_NS5_IJNSA_ILi0EEESV_SV_EEEEENS5_IJNS4_10UnderscoreESY_SY_EEEEENS4_13SM90_TMA_LOADENS4_14ComposedLayoutINS4_7SwizzleILi3ELi4ELi3EEENS4_18smem_ptr_flag_bitsILi16EEENSU_INS5_IJNSA_ILi8EEESF_EEENS5_IJSF_SB_EEEEEEEvNS4_8identityES11_S1B_vS1C_EENS_8epilogue10collective6detail29Sm90TmaWarpSpecializedAdapterINS1F_15DefaultEpilogueISJ_SK_SK_NS1E_6thread17LinearCombinationISJ_Li1EffLNS1J_9ScaleType4KindE0ELNS_15FloatRoundStyleE2ESJ_EENS1_15EpilogueDefaultEEEEEvvEEEEvNT_6ParamsE,"a",@progbits
	.sectionflags	@""
	.align	4
.nv.constant0._ZN7cutlass13device_kernelINS_4gemm6kernel13GemmUniversalIN4cute5tupleIJiiiiEEENS1_10collective13CollectiveMmaINS1_34MainloopSm90TmaGmmaWarpSpecializedILi5ENS5_IJNS4_1CILi1EEESB_SB_EEENS1_32KernelTmaWarpSpecializedPingpongEEENS5_IJNSA_ILi64EEENSA_ILi256EEENSA_ILi128EEEEEENS_6half_tENS5_IJlSB_lEEESJ_SK_NS4_8TiledMMAINS4_8MMA_AtomIJNS4_4SM904GMMA26MMA_64x256x16_F32F16F16_SSILNSO_5MajorE0ELSQ_0ELNSO_7ScaleInE1ELSR_1EEEEEENS4_6LayoutISC_NS5_IJNSA_ILi0EEESV_SV_EEEEENS5_IJNS4_10UnderscoreESY_SY_EEEEENS4_13SM90_TMA_LOADENS4_14ComposedLayoutINS4_7SwizzleILi3ELi4ELi3EEENS4_18smem_ptr_flag_bitsILi16EEENSU_INS5_IJNSA_ILi8EEESF_EEENS5_IJSF_SB_EEEEEEEvNS4_8identityES11_S1B_vS1C_EENS_8epilogue10collective6detail29Sm90TmaWarpSpecializedAdapterINS1F_15DefaultEpilogueISJ_SK_SK_NS1E_6thread17LinearCombinationISJ_Li1EffLNS1J_9ScaleType4KindE0ELNS_15FloatRoundStyleE2ESJ_EENS1_15EpilogueDefaultEEEEEvvEEEEvNT_6ParamsE:
	.zero		1664


//--------------------- SYMBOLS --------------------------

	.type		.nv.reservedSmem.offset0,@object
	.size		.nv.reservedSmem.offset0,0x4
	.type		__assertfail,@function
